//
// Generated by NVIDIA NVVM Compiler
//
// Compiler Build ID: CL-36424714
// Cuda compilation tools, release 13.0, V13.0.88
// Based on NVVM 20.0.0
//

.version 9.0
.target sm_100
.address_size 64

	// .globl	_Z3SumPiS_S_i

.visible .entry _Z3SumPiS_S_i(
	.param .u64 .ptr .align 1 _Z3SumPiS_S_i_param_0,
	.param .u64 .ptr .align 1 _Z3SumPiS_S_i_param_1,
	.param .u64 .ptr .align 1 _Z3SumPiS_S_i_param_2,
	.param .u32 _Z3SumPiS_S_i_param_3
)
{
	.reg .pred 	%p<2>;
	.reg .b32 	%r<9>;
	.reg .b64 	%rd<11>;

	ld.param.u64 	%rd1, [_Z3SumPiS_S_i_param_0];
	ld.param.u64 	%rd2, [_Z3SumPiS_S_i_param_1];
	ld.param.u64 	%rd3, [_Z3SumPiS_S_i_param_2];
	ld.param.u32 	%r2, [_Z3SumPiS_S_i_param_3];
	mov.u32 	%r3, %ctaid.x;
	mov.u32 	%r4, %ntid.x;
	mov.u32 	%r5, %tid.x;
	mad.lo.s32 	%r1, %r3, %r4, %r5;
	setp.ge.s32 	%p1, %r1, %r2;
	@%p1 bra 	$L__BB0_2;
	cvta.to.global.u64 	%rd4, %rd1;
	cvta.to.global.u64 	%rd5, %rd2;
	cvta.to.global.u64 	%rd6, %rd3;
	mul.wide.s32 	%rd7, %r1, 4;
	add.s64 	%rd8, %rd4, %rd7;
	ld.global.u32 	%r6, [%rd8];
	add.s64 	%rd9, %rd5, %rd7;
	ld.global.u32 	%r7, [%rd9];
	add.s32 	%r8, %r7, %r6;
	add.s64 	%rd10, %rd6, %rd7;
	st.global.u32 	[%rd10], %r8;
$L__BB0_2:
	ret;

}
	// .globl	_Z26VectorMatrixMultiplicationPiS_S_ii
.visible .entry _Z26VectorMatrixMultiplicationPiS_S_ii(
	.param .u64 .ptr .align 1 _Z26VectorMatrixMultiplicationPiS_S_ii_param_0,
	.param .u64 .ptr .align 1 _Z26VectorMatrixMultiplicationPiS_S_ii_param_1,
	.param .u64 .ptr .align 1 _Z26VectorMatrixMultiplicationPiS_S_ii_param_2,
	.param .u32 _Z26VectorMatrixMultiplicationPiS_S_ii_param_3,
	.param .u32 _Z26VectorMatrixMultiplicationPiS_S_ii_param_4
)
{
	.reg .pred 	%p<11>;
	.reg .b32 	%r<148>;
	.reg .b64 	%rd<31>;

	ld.param.u64 	%rd11, [_Z26VectorMatrixMultiplicationPiS_S_ii_param_0];
	ld.param.u64 	%rd12, [_Z26VectorMatrixMultiplicationPiS_S_ii_param_1];
	ld.param.u64 	%rd10, [_Z26VectorMatrixMultiplicationPiS_S_ii_param_2];
	ld.param.u32 	%r36, [_Z26VectorMatrixMultiplicationPiS_S_ii_param_3];
	ld.param.u32 	%r37, [_Z26VectorMatrixMultiplicationPiS_S_ii_param_4];
	cvta.to.global.u64 	%rd1, %rd12;
	cvta.to.global.u64 	%rd2, %rd11;
	mov.u32 	%r38, %ctaid.x;
	mov.u32 	%r39, %ntid.x;
	mov.u32 	%r40, %tid.x;
	mad.lo.s32 	%r1, %r38, %r39, %r40;
	setp.ge.s32 	%p1, %r1, %r37;
	@%p1 bra 	$L__BB1_15;
	mul.lo.s32 	%r2, %r36, %r1;
	setp.lt.s32 	%p2, %r36, 1;
	mov.b32 	%r147, 0;
	@%p2 bra 	$L__BB1_14;
	and.b32  	%r3, %r36, 15;
	setp.lt.u32 	%p3, %r36, 16;
	mov.b32 	%r139, 0;
	mov.u32 	%r147, %r139;
	@%p3 bra 	$L__BB1_5;
	and.b32  	%r139, %r36, 2147483632;
	neg.s32 	%r133, %r139;
	add.s64 	%rd29, %rd2, 32;
	add.s64 	%rd4, %rd1, 32;
	mov.b32 	%r147, 0;
	mov.u32 	%r132, %r2;
$L__BB1_4:
	.pragma "nounroll";
	mul.wide.s32 	%rd13, %r132, 4;
	add.s64 	%rd14, %rd4, %rd13;
	ld.global.u32 	%r45, [%rd29+-32];
	ld.global.u32 	%r46, [%rd14+-32];
	mad.lo.s32 	%r47, %r46, %r45, %r147;
	ld.global.u32 	%r48, [%rd29+-28];
	ld.global.u32 	%r49, [%rd14+-28];
	mad.lo.s32 	%r50, %r49, %r48, %r47;
	ld.global.u32 	%r51, [%rd29+-24];
	ld.global.u32 	%r52, [%rd14+-24];
	mad.lo.s32 	%r53, %r52, %r51, %r50;
	ld.global.u32 	%r54, [%rd29+-20];
	ld.global.u32 	%r55, [%rd14+-20];
	mad.lo.s32 	%r56, %r55, %r54, %r53;
	ld.global.u32 	%r57, [%rd29+-16];
	ld.global.u32 	%r58, [%rd14+-16];
	mad.lo.s32 	%r59, %r58, %r57, %r56;
	ld.global.u32 	%r60, [%rd29+-12];
	ld.global.u32 	%r61, [%rd14+-12];
	mad.lo.s32 	%r62, %r61, %r60, %r59;
	ld.global.u32 	%r63, [%rd29+-8];
	ld.global.u32 	%r64, [%rd14+-8];
	mad.lo.s32 	%r65, %r64, %r63, %r62;
	ld.global.u32 	%r66, [%rd29+-4];
	ld.global.u32 	%r67, [%rd14+-4];
	mad.lo.s32 	%r68, %r67, %r66, %r65;
	ld.global.u32 	%r69, [%rd29];
	ld.global.u32 	%r70, [%rd14];
	mad.lo.s32 	%r71, %r70, %r69, %r68;
	ld.global.u32 	%r72, [%rd29+4];
	ld.global.u32 	%r73, [%rd14+4];
	mad.lo.s32 	%r74, %r73, %r72, %r71;
	ld.global.u32 	%r75, [%rd29+8];
	ld.global.u32 	%r76, [%rd14+8];
	mad.lo.s32 	%r77, %r76, %r75, %r74;
	ld.global.u32 	%r78, [%rd29+12];
	ld.global.u32 	%r79, [%rd14+12];
	mad.lo.s32 	%r80, %r79, %r78, %r77;
	ld.global.u32 	%r81, [%rd29+16];
	ld.global.u32 	%r82, [%rd14+16];
	mad.lo.s32 	%r83, %r82, %r81, %r80;
	ld.global.u32 	%r84, [%rd29+20];
	ld.global.u32 	%r85, [%rd14+20];
	mad.lo.s32 	%r86, %r85, %r84, %r83;
	ld.global.u32 	%r87, [%rd29+24];
	ld.global.u32 	%r88, [%rd14+24];
	mad.lo.s32 	%r89, %r88, %r87, %r86;
	ld.global.u32 	%r90, [%rd29+28];
	ld.global.u32 	%r91, [%rd14+28];
	mad.lo.s32 	%r147, %r91, %r90, %r89;
	add.s32 	%r133, %r133, 16;
	add.s64 	%rd29, %rd29, 64;
	add.s32 	%r132, %r132, 16;
	setp.ne.s32 	%p4, %r133, 0;
	@%p4 bra 	$L__BB1_4;
$L__BB1_5:
	setp.eq.s32 	%p5, %r3, 0;
	@%p5 bra 	$L__BB1_14;
	and.b32  	%r15, %r36, 7;
	setp.lt.u32 	%p6, %r3, 8;
	@%p6 bra 	$L__BB1_8;
	mul.wide.u32 	%rd15, %r139, 4;
	add.s64 	%rd16, %rd2, %rd15;
	ld.global.u32 	%r93, [%rd16];
	add.s32 	%r94, %r139, %r2;
	mul.wide.s32 	%rd17, %r94, 4;
	add.s64 	%rd18, %rd1, %rd17;
	ld.global.u32 	%r95, [%rd18];
	mad.lo.s32 	%r96, %r95, %r93, %r147;
	ld.global.u32 	%r97, [%rd16+4];
	ld.global.u32 	%r98, [%rd18+4];
	mad.lo.s32 	%r99, %r98, %r97, %r96;
	ld.global.u32 	%r100, [%rd16+8];
	ld.global.u32 	%r101, [%rd18+8];
	mad.lo.s32 	%r102, %r101, %r100, %r99;
	ld.global.u32 	%r103, [%rd16+12];
	ld.global.u32 	%r104, [%rd18+12];
	mad.lo.s32 	%r105, %r104, %r103, %r102;
	ld.global.u32 	%r106, [%rd16+16];
	ld.global.u32 	%r107, [%rd18+16];
	mad.lo.s32 	%r108, %r107, %r106, %r105;
	ld.global.u32 	%r109, [%rd16+20];
	ld.global.u32 	%r110, [%rd18+20];
	mad.lo.s32 	%r111, %r110, %r109, %r108;
	ld.global.u32 	%r112, [%rd16+24];
	ld.global.u32 	%r113, [%rd18+24];
	mad.lo.s32 	%r114, %r113, %r112, %r111;
	ld.global.u32 	%r115, [%rd16+28];
	ld.global.u32 	%r116, [%rd18+28];
	mad.lo.s32 	%r147, %r116, %r115, %r114;
	add.s32 	%r139, %r139, 8;
$L__BB1_8:
	setp.eq.s32 	%p7, %r15, 0;
	@%p7 bra 	$L__BB1_14;
	and.b32  	%r21, %r36, 3;
	setp.lt.u32 	%p8, %r15, 4;
	@%p8 bra 	$L__BB1_11;
	mul.wide.u32 	%rd19, %r139, 4;
	add.s64 	%rd20, %rd2, %rd19;
	ld.global.u32 	%r118, [%rd20];
	add.s32 	%r119, %r139, %r2;
	mul.wide.s32 	%rd21, %r119, 4;
	add.s64 	%rd22, %rd1, %rd21;
	ld.global.u32 	%r120, [%rd22];
	mad.lo.s32 	%r121, %r120, %r118, %r147;
	ld.global.u32 	%r122, [%rd20+4];
	ld.global.u32 	%r123, [%rd22+4];
	mad.lo.s32 	%r124, %r123, %r122, %r121;
	ld.global.u32 	%r125, [%rd20+8];
	ld.global.u32 	%r126, [%rd22+8];
	mad.lo.s32 	%r127, %r126, %r125, %r124;
	ld.global.u32 	%r128, [%rd20+12];
	ld.global.u32 	%r129, [%rd22+12];
	mad.lo.s32 	%r147, %r129, %r128, %r127;
	add.s32 	%r139, %r139, 4;
$L__BB1_11:
	setp.eq.s32 	%p9, %r21, 0;
	@%p9 bra 	$L__BB1_14;
	add.s32 	%r145, %r139, %r2;
	mul.wide.u32 	%rd23, %r139, 4;
	add.s64 	%rd30, %rd2, %rd23;
	neg.s32 	%r144, %r21;
$L__BB1_13:
	.pragma "nounroll";
	mul.wide.s32 	%rd24, %r145, 4;
	add.s64 	%rd25, %rd1, %rd24;
	ld.global.u32 	%r130, [%rd30];
	ld.global.u32 	%r131, [%rd25];
	mad.lo.s32 	%r147, %r131, %r130, %r147;
	add.s32 	%r145, %r145, 1;
	add.s64 	%rd30, %rd30, 4;
	add.s32 	%r144, %r144, 1;
	setp.ne.s32 	%p10, %r144, 0;
	@%p10 bra 	$L__BB1_13;
$L__BB1_14:
	cvta.to.global.u64 	%rd26, %rd10;
	mul.wide.s32 	%rd27, %r1, 4;
	add.s64 	%rd28, %rd26, %rd27;
	st.global.u32 	[%rd28], %r147;
$L__BB1_15:
	ret;

}
	// .globl	_Z20MatrixMultiplicationPiS_S_i
.visible .entry _Z20MatrixMultiplicationPiS_S_i(
	.param .u64 .ptr .align 1 _Z20MatrixMultiplicationPiS_S_i_param_0,
	.param .u64 .ptr .align 1 _Z20MatrixMultiplicationPiS_S_i_param_1,
	.param .u64 .ptr .align 1 _Z20MatrixMultiplicationPiS_S_i_param_2,
	.param .u32 _Z20MatrixMultiplicationPiS_S_i_param_3
)
{
	.reg .pred 	%p<10>;
	.reg .b32 	%r<105>;
	.reg .b64 	%rd<67>;

	ld.param.u64 	%rd14, [_Z20MatrixMultiplicationPiS_S_i_param_0];
	ld.param.u64 	%rd15, [_Z20MatrixMultiplicationPiS_S_i_param_1];
	ld.param.u32 	%r30, [_Z20MatrixMultiplicationPiS_S_i_param_3];
	cvta.to.global.u64 	%rd1, %rd15;
	cvta.to.global.u64 	%rd2, %rd14;
	mov.u32 	%r31, %ctaid.y;
	mov.u32 	%r32, %ntid.y;
	mov.u32 	%r33, %tid.y;
	mad.lo.s32 	%r1, %r31, %r32, %r33;
	mov.u32 	%r34, %ctaid.x;
	mov.u32 	%r35, %ntid.x;
	mov.u32 	%r36, %tid.x;
	mad.lo.s32 	%r2, %r34, %r35, %r36;
	max.s32 	%r37, %r1, %r2;
	setp.ge.s32 	%p1, %r37, %r30;
	@%p1 bra 	$L__BB2_13;
	mul.lo.s32 	%r3, %r30, %r1;
	and.b32  	%r4, %r30, 7;
	setp.lt.u32 	%p2, %r30, 8;
	mov.b32 	%r99, 0;
	mov.u32 	%r104, %r99;
	@%p2 bra 	$L__BB2_4;
	and.b32  	%r99, %r30, 2147483640;
	neg.s32 	%r93, %r99;
	mul.wide.s32 	%rd16, %r30, 4;
	add.s64 	%rd3, %rd1, %rd16;
	shl.b32 	%r7, %r30, 3;
	mul.wide.s32 	%rd17, %r30, 8;
	add.s64 	%rd4, %rd1, %rd17;
	mul.wide.s32 	%rd18, %r30, 12;
	add.s64 	%rd5, %rd1, %rd18;
	mul.wide.s32 	%rd19, %r30, 16;
	add.s64 	%rd6, %rd1, %rd19;
	mul.wide.s32 	%rd20, %r30, 20;
	add.s64 	%rd7, %rd1, %rd20;
	mul.wide.s32 	%rd21, %r30, 24;
	add.s64 	%rd8, %rd1, %rd21;
	mul.wide.s32 	%rd22, %r30, 28;
	add.s64 	%rd9, %rd1, %rd22;
	mul.wide.u32 	%rd23, %r3, 4;
	add.s64 	%rd24, %rd23, %rd2;
	add.s64 	%rd66, %rd24, 16;
	mov.b32 	%r104, 0;
	mov.u32 	%r92, %r2;
$L__BB2_3:
	.pragma "nounroll";
	mul.wide.s32 	%rd25, %r92, 4;
	add.s64 	%rd26, %rd3, %rd25;
	add.s64 	%rd27, %rd4, %rd25;
	add.s64 	%rd28, %rd5, %rd25;
	add.s64 	%rd29, %rd6, %rd25;
	add.s64 	%rd30, %rd7, %rd25;
	add.s64 	%rd31, %rd8, %rd25;
	add.s64 	%rd32, %rd9, %rd25;
	add.s64 	%rd33, %rd1, %rd25;
	ld.global.u32 	%r41, [%rd66+-16];
	ld.global.u32 	%r42, [%rd33];
	mad.lo.s32 	%r43, %r42, %r41, %r104;
	ld.global.u32 	%r44, [%rd66+-12];
	ld.global.u32 	%r45, [%rd26];
	mad.lo.s32 	%r46, %r45, %r44, %r43;
	ld.global.u32 	%r47, [%rd66+-8];
	ld.global.u32 	%r48, [%rd27];
	mad.lo.s32 	%r49, %r48, %r47, %r46;
	ld.global.u32 	%r50, [%rd66+-4];
	ld.global.u32 	%r51, [%rd28];
	mad.lo.s32 	%r52, %r51, %r50, %r49;
	ld.global.u32 	%r53, [%rd66];
	ld.global.u32 	%r54, [%rd29];
	mad.lo.s32 	%r55, %r54, %r53, %r52;
	ld.global.u32 	%r56, [%rd66+4];
	ld.global.u32 	%r57, [%rd30];
	mad.lo.s32 	%r58, %r57, %r56, %r55;
	ld.global.u32 	%r59, [%rd66+8];
	ld.global.u32 	%r60, [%rd31];
	mad.lo.s32 	%r61, %r60, %r59, %r58;
	ld.global.u32 	%r62, [%rd66+12];
	ld.global.u32 	%r63, [%rd32];
	mad.lo.s32 	%r104, %r63, %r62, %r61;
	add.s32 	%r93, %r93, 8;
	add.s32 	%r92, %r92, %r7;
	add.s64 	%rd66, %rd66, 32;
	setp.ne.s32 	%p3, %r93, 0;
	@%p3 bra 	$L__BB2_3;
$L__BB2_4:
	setp.eq.s32 	%p4, %r4, 0;
	@%p4 bra 	$L__BB2_12;
	and.b32  	%r17, %r30, 3;
	setp.lt.u32 	%p5, %r4, 4;
	@%p5 bra 	$L__BB2_7;
	add.s32 	%r65, %r99, %r3;
	mul.wide.u32 	%rd34, %r65, 4;
	add.s64 	%rd35, %rd2, %rd34;
	ld.global.u32 	%r66, [%rd35];
	mad.lo.s32 	%r67, %r99, %r30, %r2;
	mul.wide.s32 	%rd36, %r67, 4;
	add.s64 	%rd37, %rd1, %rd36;
	ld.global.u32 	%r68, [%rd37];
	mad.lo.s32 	%r69, %r68, %r66, %r104;
	cvt.u64.u32 	%rd38, %r3;
	cvt.u64.u32 	%rd39, %r99;
	add.s64 	%rd40, %rd39, %rd38;
	shl.b64 	%rd41, %rd40, 2;
	add.s64 	%rd42, %rd2, %rd41;
	ld.global.u32 	%r70, [%rd42+4];
	mul.wide.s32 	%rd43, %r30, 4;
	add.s64 	%rd44, %rd37, %rd43;
	ld.global.u32 	%r71, [%rd44];
	mad.lo.s32 	%r72, %r71, %r70, %r69;
	ld.global.u32 	%r73, [%rd42+8];
	add.s64 	%rd45, %rd44, %rd43;
	ld.global.u32 	%r74, [%rd45];
	mad.lo.s32 	%r75, %r74, %r73, %r72;
	ld.global.u32 	%r76, [%rd42+12];
	add.s64 	%rd46, %rd45, %rd43;
	ld.global.u32 	%r77, [%rd46];
	mad.lo.s32 	%r104, %r77, %r76, %r75;
	add.s32 	%r99, %r99, 4;
$L__BB2_7:
	setp.eq.s32 	%p6, %r17, 0;
	@%p6 bra 	$L__BB2_12;
	setp.eq.s32 	%p7, %r17, 1;
	@%p7 bra 	$L__BB2_10;
	add.s32 	%r79, %r99, %r3;
	mul.wide.u32 	%rd47, %r79, 4;
	add.s64 	%rd48, %rd2, %rd47;
	ld.global.u32 	%r80, [%rd48];
	mad.lo.s32 	%r81, %r99, %r30, %r2;
	mul.wide.s32 	%rd49, %r81, 4;
	add.s64 	%rd50, %rd1, %rd49;
	ld.global.u32 	%r82, [%rd50];
	mad.lo.s32 	%r83, %r82, %r80, %r104;
	cvt.u64.u32 	%rd51, %r3;
	cvt.u64.u32 	%rd52, %r99;
	add.s64 	%rd53, %rd52, %rd51;
	shl.b64 	%rd54, %rd53, 2;
	add.s64 	%rd55, %rd2, %rd54;
	ld.global.u32 	%r84, [%rd55+4];
	mul.wide.s32 	%rd56, %r30, 4;
	add.s64 	%rd57, %rd50, %rd56;
	ld.global.u32 	%r85, [%rd57];
	mad.lo.s32 	%r104, %r85, %r84, %r83;
	add.s32 	%r99, %r99, 2;
$L__BB2_10:
	and.b32  	%r86, %r30, 1;
	setp.eq.b32 	%p8, %r86, 1;
	not.pred 	%p9, %p8;
	@%p9 bra 	$L__BB2_12;
	add.s32 	%r87, %r99, %r3;
	mul.wide.u32 	%rd58, %r87, 4;
	add.s64 	%rd59, %rd2, %rd58;
	ld.global.u32 	%r88, [%rd59];
	mad.lo.s32 	%r89, %r99, %r30, %r2;
	mul.wide.s32 	%rd60, %r89, 4;
	add.s64 	%rd61, %rd1, %rd60;
	ld.global.u32 	%r90, [%rd61];
	mad.lo.s32 	%r104, %r90, %r88, %r104;
$L__BB2_12:
	ld.param.u64 	%rd65, [_Z20MatrixMultiplicationPiS_S_i_param_2];
	bar.sync 	0;
	add.s32 	%r91, %r3, %r2;
	cvta.to.global.u64 	%rd62, %rd65;
	mul.wide.s32 	%rd63, %r91, 4;
	add.s64 	%rd64, %rd62, %rd63;
	st.global.u32 	[%rd64], %r104;
$L__BB2_13:
	ret;

}


// ===== COMPILED SASS (sm_100) =====

	.target	sm_100

	.elftype	@"ET_EXEC"


//--------------------- .note.nv.tkinfo           --------------------------
	.section	.note.nv.tkinfo,"",@"SHT_NOTE"
	.sectionflags	@"SHF_NOTE_NV_TKINFO"
	.tkinfo
        /*0018*/ 	.word	0x00000002
        /*0030*/ 	.string	""
        /*0030*/ 	.string	"ptxas"
        /*0030*/ 	.string	"Cuda compilation tools, release 13.0, V13.0.88"
        /*0030*/ 	.string	"Build cuda_13.0.r13.0/compiler.36424714_0"
        /*0030*/ 	.string	"-arch sm_100 -m 64 "



//--------------------- .note.nv.cuinfo           --------------------------
	.section	.note.nv.cuinfo,"",@"SHT_NOTE"
	.sectionflags	@"SHF_NOTE_NV_CUINFO"
        /*0018*/ 	.short	0x0002
        /*001a*/ 	.short	0x0064
        /*001c*/ 	.short	0x0082
	.zero		2


//--------------------- .nv.info                  --------------------------
	.section	.nv.info,"",@"SHT_CUDA_INFO"
	.align	4


	//----- nvinfo : EIATTR_REGCOUNT
	.align		4
        /*0000*/ 	.byte	0x04, 0x2f
        /*0002*/ 	.short	(.L_1 - .L_0)
	.align		4
.L_0:
        /*0004*/ 	.word	index@(_Z3SumPiS_S_i)
        /*0008*/ 	.word	0x0000000c


	//----- nvinfo : EIATTR_FRAME_SIZE
	.align		4
.L_1:
        /*000c*/ 	.byte	0x04, 0x11
        /*000e*/ 	.short	(.L_3 - .L_2)
	.align		4
.L_2:
        /*0010*/ 	.word	index@(_Z3SumPiS_S_i)
        /*0014*/ 	.word	0x00000000


	//----- nvinfo : EIATTR_REGCOUNT
	.align		4
.L_3:
        /*0018*/ 	.byte	0x04, 0x2f
        /*001a*/ 	.short	(.L_5 - .L_4)
	.align		4
.L_4:
        /*001c*/ 	.word	index@(_Z26VectorMatrixMultiplicationPiS_S_ii)
        /*0020*/ 	.word	0x0000001e


	//----- nvinfo : EIATTR_FRAME_SIZE
	.align		4
.L_5:
        /*0024*/ 	.byte	0x04, 0x11
        /*0026*/ 	.short	(.L_7 - .L_6)
	.align		4
.L_6:
        /*0028*/ 	.word	index@(_Z26VectorMatrixMultiplicationPiS_S_ii)
        /*002c*/ 	.word	0x00000000


	//----- nvinfo : EIATTR_REGCOUNT
	.align		4
.L_7:
        /*0030*/ 	.byte	0x04, 0x2f
        /*0032*/ 	.short	(.L_9 - .L_8)
	.align		4
.L_8:
        /*0034*/ 	.word	index@(_Z20MatrixMultiplicationPiS_S_i)
        /*0038*/ 	.word	0x0000001e


	//----- nvinfo : EIATTR_FRAME_SIZE
	.align		4
.L_9:
        /*003c*/ 	.byte	0x04, 0x11
        /*003e*/ 	.short	(.L_11 - .L_10)
	.align		4
.L_10:
        /*0040*/ 	.word	index@(_Z20MatrixMultiplicationPiS_S_i)
        /*0044*/ 	.word	0x00000000


	//----- nvinfo : EIATTR_MIN_STACK_SIZE
	.align		4
.L_11:
        /*0048*/ 	.byte	0x04, 0x12
        /*004a*/ 	.short	(.L_13 - .L_12)
	.align		4
.L_12:
        /*004c*/ 	.word	index@(_Z20MatrixMultiplicationPiS_S_i)
        /*0050*/ 	.word	0x00000000


	//----- nvinfo : EIATTR_MIN_STACK_SIZE
	.align		4
.L_13:
        /*0054*/ 	.byte	0x04, 0x12
        /*0056*/ 	.short	(.L_15 - .L_14)
	.align		4
.L_14:
        /*0058*/ 	.word	index@(_Z26VectorMatrixMultiplicationPiS_S_ii)
        /*005c*/ 	.word	0x00000000


	//----- nvinfo : EIATTR_MIN_STACK_SIZE
	.align		4
.L_15:
        /*0060*/ 	.byte	0x04, 0x12
        /*0062*/ 	.short	(.L_17 - .L_16)
	.align		4
.L_16:
        /*0064*/ 	.word	index@(_Z3SumPiS_S_i)
        /*0068*/ 	.word	0x00000000
.L_17:


//--------------------- .nv.compat                --------------------------
	.section	.nv.compat,"",@"SHT_CUDA_COMPAT_INFO"
	.align	4
        /*0000*/ 	.byte	0x02, 0x09, 0x00, 0x00, 0x02, 0x02, 0x01, 0x00, 0x02, 0x05, 0x05, 0x00, 0x03, 0x07, 0x01, 0x01
        /*0010*/ 	.byte	0x02, 0x03, 0x00, 0x00, 0x02, 0x06, 0x01, 0x00, 0x04, 0x0b, 0x08, 0x00, 0x09, 0x00, 0x00, 0x00
        /*0020*/ 	.byte	0x00, 0x00, 0x00, 0x00


//--------------------- .nv.info._Z20MatrixMultiplicationPiS_S_i --------------------------
	.section	.nv.info._Z20MatrixMultiplicationPiS_S_i,"",@"SHT_CUDA_INFO"
	.sectionflags	@""
	.align	4


	//----- nvinfo : EIATTR_CUDA_API_VERSION
	.align		4
        /*0000*/ 	.byte	0x04, 0x37
        /*0002*/ 	.short	(.L_19 - .L_18)
.L_18:
        /*0004*/ 	.word	0x00000082


	//----- nvinfo : EIATTR_KPARAM_INFO
	.align		4
.L_19:
        /*0008*/ 	.byte	0x04, 0x17
        /*000a*/ 	.short	(.L_21 - .L_20)
.L_20:
        /*000c*/ 	.word	0x00000000
        /*0010*/ 	.short	0x0003
        /*0012*/ 	.short	0x0018
        /*0014*/ 	.byte	0x00, 0xf0, 0x11, 0x00


	//----- nvinfo : EIATTR_KPARAM_INFO
	.align		4
.L_21:
        /*0018*/ 	.byte	0x04, 0x17
        /*001a*/ 	.short	(.L_23 - .L_22)
.L_22:
        /*001c*/ 	.word	0x00000000
        /*0020*/ 	.short	0x0002
        /*0022*/ 	.short	0x0010
        /*0024*/ 	.byte	0x00, 0xf5, 0x21, 0x00


	//----- nvinfo : EIATTR_KPARAM_INFO
	.align		4
.L_23:
        /*0028*/ 	.byte	0x04, 0x17
        /*002a*/ 	.short	(.L_25 - .L_24)
.L_24:
        /*002c*/ 	.word	0x00000000
        /*0030*/ 	.short	0x0001
        /*0032*/ 	.short	0x0008
        /*0034*/ 	.byte	0x00, 0xf5, 0x21, 0x00


	//----- nvinfo : EIATTR_KPARAM_INFO
	.align		4
.L_25:
        /*0038*/ 	.byte	0x04, 0x17
        /*003a*/ 	.short	(.L_27 - .L_26)
.L_26:
        /*003c*/ 	.word	0x00000000
        /*0040*/ 	.short	0x0000
        /*0042*/ 	.short	0x0000
        /*0044*/ 	.byte	0x00, 0xf5, 0x21, 0x00


	//----- nvinfo : EIATTR_SPARSE_MMA_MASK
	.align		4
.L_27:
        /*0048*/ 	.byte	0x03, 0x50
        /*004a*/ 	.short	0x0000


	//----- nvinfo : EIATTR_MAXREG_COUNT
	.align		4
        /*004c*/ 	.byte	0x03, 0x1b
        /*004e*/ 	.short	0x00ff


	//----- nvinfo : EIATTR_NUM_BARRIERS
	.align		4
        /*0050*/ 	.byte	0x02, 0x4c
        /*0052*/ 	.byte	0x01
	.zero		1


	//----- nvinfo : EIATTR_MERCURY_ISA_VERSION
	.align		4
        /*0054*/ 	.byte	0x03, 0x5f
        /*0056*/ 	.short	0x0101


	//----- nvinfo : EIATTR_VRC_CTA_INIT_COUNT
	.align		4
        /*0058*/ 	.byte	0x02, 0x4a
	.zero		1
	.zero		1


	//----- nvinfo : EIATTR_EXIT_INSTR_OFFSETS
	.align		4
        /*005c*/ 	.byte	0x04, 0x1c
        /*005e*/ 	.short	(.L_29 - .L_28)


	//   ....[0]....
.L_28:
        /*0060*/ 	.word	0x000000c0


	//   ....[1]....
        /*0064*/ 	.word	0x00000aa0


	//----- nvinfo : EIATTR_CBANK_PARAM_SIZE
	.align		4
.L_29:
        /*0068*/ 	.byte	0x03, 0x19
        /*006a*/ 	.short	0x001c


	//----- nvinfo : EIATTR_PARAM_CBANK
	.align		4
        /*006c*/ 	.byte	0x04, 0x0a
        /*006e*/ 	.short	(.L_31 - .L_30)
	.align		4
.L_30:
        /*0070*/ 	.word	index@(.nv.constant0._Z20MatrixMultiplicationPiS_S_i)
        /*0074*/ 	.short	0x0380
        /*0076*/ 	.short	0x001c


	//----- nvinfo : EIATTR_SW_WAR
	.align		4
.L_31:
        /*0078*/ 	.byte	0x04, 0x36
        /*007a*/ 	.short	(.L_33 - .L_32)
.L_32:
        /*007c*/ 	.word	0x00000008
.L_33:


//--------------------- .nv.info._Z26VectorMatrixMultiplicationPiS_S_ii --------------------------
	.section	.nv.info._Z26VectorMatrixMultiplicationPiS_S_ii,"",@"SHT_CUDA_INFO"
	.sectionflags	@""
	.align	4


	//----- nvinfo : EIATTR_CUDA_API_VERSION
	.align		4
        /*0000*/ 	.byte	0x04, 0x37
        /*0002*/ 	.short	(.L_35 - .L_34)
.L_34:
        /*0004*/ 	.word	0x00000082


	//----- nvinfo : EIATTR_KPARAM_INFO
	.align		4
.L_35:
        /*0008*/ 	.byte	0x04, 0x17
        /*000a*/ 	.short	(.L_37 - .L_36)
.L_36:
        /*000c*/ 	.word	0x00000000
        /*0010*/ 	.short	0x0004
        /*0012*/ 	.short	0x001c
        /*0014*/ 	.byte	0x00, 0xf0, 0x11, 0x00


	//----- nvinfo : EIATTR_KPARAM_INFO
	.align		4
.L_37:
        /*0018*/ 	.byte	0x04, 0x17
        /*001a*/ 	.short	(.L_39 - .L_38)
.L_38:
        /*001c*/ 	.word	0x00000000
        /*0020*/ 	.short	0x0003
        /*0022*/ 	.short	0x0018
        /*0024*/ 	.byte	0x00, 0xf0, 0x11, 0x00


	//----- nvinfo : EIATTR_KPARAM_INFO
	.align		4
.L_39:
        /*0028*/ 	.byte	0x04, 0x17
        /*002a*/ 	.short	(.L_41 - .L_40)
.L_40:
        /*002c*/ 	.word	0x00000000
        /*0030*/ 	.short	0x0002
        /*0032*/ 	.short	0x0010
        /*0034*/ 	.byte	0x00, 0xf5, 0x21, 0x00


	//----- nvinfo : EIATTR_KPARAM_INFO
	.align		4
.L_41:
        /*0038*/ 	.byte	0x04, 0x17
        /*003a*/ 	.short	(.L_43 - .L_42)
.L_42:
        /*003c*/ 	.word	0x00000000
        /*0040*/ 	.short	0x0001
        /*0042*/ 	.short	0x0008
        /*0044*/ 	.byte	0x00, 0xf5, 0x21, 0x00


	//----- nvinfo : EIATTR_KPARAM_INFO
	.align		4
.L_43:
        /*0048*/ 	.byte	0x04, 0x17
        /*004a*/ 	.short	(.L_45 - .L_44)
.L_44:
        /*004c*/ 	.word	0x00000000
        /*0050*/ 	.short	0x0000
        /*0052*/ 	.short	0x0000
        /*0054*/ 	.byte	0x00, 0xf5, 0x21, 0x00


	//----- nvinfo : EIATTR_SPARSE_MMA_MASK
	.align		4
.L_45:
        /*0058*/ 	.byte	0x03, 0x50
        /*005a*/ 	.short	0x0000


	//----- nvinfo : EIATTR_MAXREG_COUNT
	.align		4
        /*005c*/ 	.byte	0x03, 0x1b
        /*005e*/ 	.short	0x00ff


	//----- nvinfo : EIATTR_MERCURY_ISA_VERSION
	.align		4
        /*0060*/ 	.byte	0x03, 0x5f
        /*0062*/ 	.short	0x0101


	//----- nvinfo : EIATTR_VRC_CTA_INIT_COUNT
	.align		4
        /*0064*/ 	.byte	0x02, 0x4a
	.zero		1
	.zero		1


	//----- nvinfo : EIATTR_EXIT_INSTR_OFFSETS
	.align		4
        /*0068*/ 	.byte	0x04, 0x1c
        /*006a*/ 	.short	(.L_47 - .L_46)


	//   ....[0]....
.L_46:
        /*006c*/ 	.word	0x00000070


	//   ....[1]....
        /*0070*/ 	.word	0x00000a90


	//----- nvinfo : EIATTR_CBANK_PARAM_SIZE
	.align		4
.L_47:
        /*0074*/ 	.byte	0x03, 0x19
        /*0076*/ 	.short	0x0020


	//----- nvinfo : EIATTR_PARAM_CBANK
	.align		4
        /*0078*/ 	.byte	0x04, 0x0a
        /*007a*/ 	.short	(.L_49 - .L_48)
	.align		4
.L_48:
        /*007c*/ 	.word	index@(.nv.constant0._Z26VectorMatrixMultiplicationPiS_S_ii)
        /*0080*/ 	.short	0x0380
        /*0082*/ 	.short	0x0020


	//----- nvinfo : EIATTR_SW_WAR
	.align		4
.L_49:
        /*0084*/ 	.byte	0x04, 0x36
        /*0086*/ 	.short	(.L_51 - .L_50)
.L_50:
        /*0088*/ 	.word	0x00000008
.L_51:


//--------------------- .nv.info._Z3SumPiS_S_i    --------------------------
	.section	.nv.info._Z3SumPiS_S_i,"",@"SHT_CUDA_INFO"
	.sectionflags	@""
	.align	4


	//----- nvinfo : EIATTR_CUDA_API_VERSION
	.align		4
        /*0000*/ 	.byte	0x04, 0x37
        /*0002*/ 	.short	(.L_53 - .L_52)
.L_52:
        /*0004*/ 	.word	0x00000082


	//----- nvinfo : EIATTR_KPARAM_INFO
	.align		4
.L_53:
        /*0008*/ 	.byte	0x04, 0x17
        /*000a*/ 	.short	(.L_55 - .L_54)
.L_54:
        /*000c*/ 	.word	0x00000000
        /*0010*/ 	.short	0x0003
        /*0012*/ 	.short	0x0018
        /*0014*/ 	.byte	0x00, 0xf0, 0x11, 0x00


	//----- nvinfo : EIATTR_KPARAM_INFO
	.align		4
.L_55:
        /*0018*/ 	.byte	0x04, 0x17
        /*001a*/ 	.short	(.L_57 - .L_56)
.L_56:
        /*001c*/ 	.word	0x00000000
        /*0020*/ 	.short	0x0002
        /*0022*/ 	.short	0x0010
        /*0024*/ 	.byte	0x00, 0xf5, 0x21, 0x00


	//----- nvinfo : EIATTR_KPARAM_INFO
	.align		4
.L_57:
        /*0028*/ 	.byte	0x04, 0x17
        /*002a*/ 	.short	(.L_59 - .L_58)
.L_58:
        /*002c*/ 	.word	0x00000000
        /*0030*/ 	.short	0x0001
        /*0032*/ 	.short	0x0008
        /*0034*/ 	.byte	0x00, 0xf5, 0x21, 0x00


	//----- nvinfo : EIATTR_KPARAM_INFO
	.align		4
.L_59:
        /*0038*/ 	.byte	0x04, 0x17
        /*003a*/ 	.short	(.L_61 - .L_60)
.L_60:
        /*003c*/ 	.word	0x00000000
        /*0040*/ 	.short	0x0000
        /*0042*/ 	.short	0x0000
        /*0044*/ 	.byte	0x00, 0xf5, 0x21, 0x00


	//----- nvinfo : EIATTR_SPARSE_MMA_MASK
	.align		4
.L_61:
        /*0048*/ 	.byte	0x03, 0x50
        /*004a*/ 	.short	0x0000


	//----- nvinfo : EIATTR_MAXREG_COUNT
	.align		4
        /*004c*/ 	.byte	0x03, 0x1b
        /*004e*/ 	.short	0x00ff


	//----- nvinfo : EIATTR_MERCURY_ISA_VERSION
	.align		4
        /*0050*/ 	.byte	0x03, 0x5f
        /*0052*/ 	.short	0x0101


	//----- nvinfo : EIATTR_VRC_CTA_INIT_COUNT
	.align		4
        /*0054*/ 	.byte	0x02, 0x4a
	.zero		1
	.zero		1


	//----- nvinfo : EIATTR_EXIT_INSTR_OFFSETS
	.align		4
        /*0058*/ 	.byte	0x04, 0x1c
        /*005a*/ 	.short	(.L_63 - .L_62)


	//   ....[0]....
.L_62:
        /*005c*/ 	.word	0x00000070


	//   ....[1]....
        /*0060*/ 	.word	0x00000130


	//----- nvinfo : EIATTR_CBANK_PARAM_SIZE
	.align		4
.L_63:
        /*0064*/ 	.byte	0x03, 0x19
        /*0066*/ 	.short	0x001c


	//----- nvinfo : EIATTR_PARAM_CBANK
	.align		4
        /*0068*/ 	.byte	0x04, 0x0a
        /*006a*/ 	.short	(.L_65 - .L_64)
	.align		4
.L_64:
        /*006c*/ 	.word	index@(.nv.constant0._Z3SumPiS_S_i)
        /*0070*/ 	.short	0x0380
        /*0072*/ 	.short	0x001c


	//----- nvinfo : EIATTR_SW_WAR
	.align		4
.L_65:
        /*0074*/ 	.byte	0x04, 0x36
        /*0076*/ 	.short	(.L_67 - .L_66)
.L_66:
        /*0078*/ 	.word	0x00000008
.L_67:


//--------------------- .nv.callgraph             --------------------------
	.section	.nv.callgraph,"",@"SHT_CUDA_CALLGRAPH"
	.align	4
	.sectionentsize	8
	.align		4
        /*0000*/ 	.word	0x00000000
	.align		4
        /*0004*/ 	.word	0xffffffff
	.align		4
        /*0008*/ 	.word	0x00000000
	.align		4
        /*000c*/ 	.word	0xfffffffe
	.align		4
        /*0010*/ 	.word	0x00000000
	.align		4
        /*0014*/ 	.word	0xfffffffd
	.align		4
        /*0018*/ 	.word	0x00000000
	.align		4
        /*001c*/ 	.word	0xfffffffc


//--------------------- .text._Z20MatrixMultiplicationPiS_S_i --------------------------
	.section	.text._Z20MatrixMultiplicationPiS_S_i,"ax",@progbits
	.align	128
        .global         _Z20MatrixMultiplicationPiS_S_i
        .type           _Z20MatrixMultiplicationPiS_S_i,@function
        .size           _Z20MatrixMultiplicationPiS_S_i,(.L_x_13 - _Z20MatrixMultiplicationPiS_S_i)
        .other          _Z20MatrixMultiplicationPiS_S_i,@"STO_CUDA_ENTRY STV_DEFAULT"
_Z20MatrixMultiplicationPiS_S_i:
.text._Z20MatrixMultiplicationPiS_S_i:
[----:B------:R-:W-:Y:S01]  /*0000*/  LDC R1, c[0x0][0x37c] ;  /* 0x0000df00ff017b82 */ /* 0x000fe20000000800 */
[----:B------:R-:W0:Y:S07]  /*0010*/  S2R R0, SR_TID.Y ;  /* 0x0000000000007919 */ /* 0x000e2e0000002200 */
[----:B------:R-:W0:Y:S01]  /*0020*/  S2UR UR4, SR_CTAID.Y ;  /* 0x00000000000479c3 */ /* 0x000e220000002600 */
[----:B------:R-:W1:Y:S01]  /*0030*/  LDCU UR20, c[0x0][0x398] ;  /* 0x00007300ff1477ac */ /* 0x000e620008000800 */
[----:B------:R-:W2:Y:S06]  /*0040*/  S2R R3, SR_TID.X ;  /* 0x0000000000037919 */ /* 0x000eac0000002100 */
[----:B------:R-:W0:Y:S08]  /*0050*/  LDC R13, c[0x0][0x364] ;  /* 0x0000d900ff0d7b82 */ /* 0x000e300000000800 */
[----:B------:R-:W2:Y:S08]  /*0060*/  S2UR UR5, SR_CTAID.X ;  /* 0x00000000000579c3 */ /* 0x000eb00000002500 */
[----:B------:R-:W2:Y:S01]  /*0070*/  LDC R2, c[0x0][0x360] ;  /* 0x0000d800ff027b82 */ /* 0x000ea20000000800 */
[----:B0-----:R-:W-:-:S02]  /*0080*/  IMAD R13, R13, UR4, R0 ;  /* 0x000000040d0d7c24 */ /* 0x001fc4000f8e0200 */
[----:B--2---:R-:W-:-:S05]  /*0090*/  IMAD R0, R2, UR5, R3 ;  /* 0x0000000502007c24 */ /* 0x004fca000f8e0203 */
[----:B------:R-:W-:-:S04]  /*00a0*/  VIMNMX R2, PT, PT, R13, R0, !PT ;  /* 0x000000000d027248 */ /* 0x000fc80007fe0100 */
[----:B-1----:R-:W-:-:S13]  /*00b0*/  ISETP.GE.AND P0, PT, R2, UR20, PT ;  /* 0x0000001402007c0c */ /* 0x002fda000bf06270 */
[----:B------:R-:W-:Y:S05]  /*00c0*/  @P0 EXIT ;  /* 0x000000000000094d */ /* 0x000fea0003800000 */
[----:B------:R-:W-:Y:S01]  /*00d0*/  UISETP.GE.U32.AND UP0, UPT, UR20, 0x8, UPT ;  /* 0x000000081400788c */ /* 0x000fe2000bf06070 */
[----:B------:R-:W-:Y:S02]  /*00e0*/  HFMA2 R12, -RZ, RZ, 0, 0 ;  /* 0x00000000ff0c7431 */ /* 0x000fe400000001ff */
[----:B------:R-:W-:Y:S01]  /*00f0*/  IMAD R13, R13, UR20, RZ ;  /* 0x000000140d0d7c24 */ /* 0x000fe2000f8e02ff */
[----:B------:R-:W-:Y:S01]  /*0100*/  UMOV UR4, URZ ;  /* 0x000000ff00047c82 */ /* 0x000fe20008000000 */
[----:B------:R-:W0:Y:S04]  /*0110*/  LDCU.64 UR18, c[0x0][0x358] ;  /* 0x00006b00ff1277ac */ /* 0x000e280008000a00 */
[----:B------:R-:W-:Y:S05]  /*0120*/  BRA.U !UP0, `(.L_x_0) ;  /* 0x0000000508047547 */ /* 0x000fea000b800000 */
[----:B------:R-:W1:Y:S01]  /*0130*/  LDCU.128 UR24, c[0x0][0x380] ;  /* 0x00007000ff1877ac */ /* 0x000e620008000c00 */
[----:B------:R-:W-:Y:S02]  /*0140*/  MOV R12, RZ ;  /* 0x000000ff000c7202 */ /* 0x000fe40000000f00 */
[----:B------:R-:W-:Y:S01]  /*0150*/  MOV R14, R0 ;  /* 0x00000000000e7202 */ /* 0x000fe20000000f00 */
[----:B------:R-:W-:-:S04]  /*0160*/  ULOP3.LUT UR4, UR20, 0x7ffffff8, URZ, 0xc0, !UPT ;  /* 0x7ffffff814047892 */ /* 0x000fc8000f8ec0ff */
[----:B------:R-:W-:Y:S01]  /*0170*/  UIADD3 UR5, UPT, UPT, -UR4, URZ, URZ ;  /* 0x000000ff04057290 */ /* 0x000fe2000fffe1ff */
[----:B-1----:R-:W-:Y:S01]  /*0180*/  MOV R2, UR24 ;  /* 0x0000001800027c02 */ /* 0x002fe20008000f00 */
[----:B------:R-:W-:Y:S01]  /*0190*/  UIMAD.WIDE UR6, UR20, 0x8, UR26 ;  /* 0x00000008140678a5 */ /* 0x000fe2000f8e021a */
[----:B------:R-:W-:Y:S01]  /*01a0*/  MOV R3, UR25 ;  /* 0x0000001900037c02 */ /* 0x000fe20008000f00 */
[----:B------:R-:W-:Y:S02]  /*01b0*/  UIMAD.WIDE UR8, UR20, 0xc, UR26 ;  /* 0x0000000c140878a5 */ /* 0x000fe4000f8e021a */
[----:B------:R-:W-:Y:S01]  /*01c0*/  UIMAD.WIDE UR10, UR20, 0x10, UR26 ;  /* 0x00000010140a78a5 */ /* 0x000fe2000f8e021a */
[----:B------:R-:W-:Y:S01]  /*01d0*/  IMAD.WIDE.U32 R2, R13, 0x4, R2 ;  /* 0x000000040d027825 */ /* 0x000fe200078e0002 */
[----:B------:R-:W-:Y:S02]  /*01e0*/  UIMAD.WIDE UR12, UR20, 0x14, UR26 ;  /* 0x00000014140c78a5 */ /* 0x000fe4000f8e021a */
[----:B------:R-:W-:Y:S01]  /*01f0*/  UIMAD.WIDE UR14, UR20, 0x18, UR26 ;  /* 0x00000018140e78a5 */ /* 0x000fe2000f8e021a */
[----:B------:R-:W-:Y:S01]  /*0200*/  IADD3 R2, P0, PT, R2, 0x10, RZ ;  /* 0x0000001002027810 */ /* 0x000fe20007f1e0ff */
[----:B------:R-:W-:-:S03]  /*0210*/  UIMAD.WIDE UR16, UR20, 0x1c, UR26 ;  /* 0x0000001c141078a5 */ /* 0x000fc6000f8e021a */
[----:B------:R-:W-:-:S09]  /*0220*/  IADD3.X R3, PT, PT, RZ, R3, RZ, P0, !PT ;  /* 0x00000003ff037210 */ /* 0x000fd200007fe4ff */
.L_x_1:
[----:B------:R-:W-:Y:S01]  /*0230*/  UIMAD.WIDE UR22, UR20, 0x4, UR26 ;  /* 0x00000004141678a5 */ /* 0x000fe2000f8e021a */
[----:B------:R-:W-:Y:S02]  /*0240*/  IMAD.MOV.U32 R23, RZ, RZ, 0x4 ;  /* 0x00000004ff177424 */ /* 0x000fe400078e00ff */
[----:B------:R-:W-:Y:S01]  /*0250*/  HFMA2 R11, -RZ, RZ, 0, 2.384185791015625e-07 ;  /* 0x00000004ff0b7431 */ /* 0x000fe200000001ff */
[----:B------:R-:W-:Y:S01]  /*0260*/  MOV R25, 0x4 ;  /* 0x0000000400197802 */ /* 0x000fe20000000f00 */
[----:B0-----:R-:W2:Y:S01]  /*0270*/  LDG.E R21, desc[UR18][R2.64+-0x10] ;  /* 0xfffff01202157981 */ /* 0x001ea2000c1e1900 */
[C---:B------:R-:W-:Y:S01]  /*0280*/  IMAD.WIDE R22, R14.reuse, R23, UR26 ;  /* 0x0000001a0e167e25 */ /* 0x040fe2000f8e0217 */
[----:B------:R-:W-:Y:S02]  /*0290*/  MOV R8, UR22 ;  /* 0x0000001600087c02 */ /* 0x000fe40008000f00 */
[----:B------:R-:W-:Y:S01]  /*02a0*/  MOV R9, UR23 ;  /* 0x0000001700097c02 */ /* 0x000fe20008000f00 */
[----:B------:R-:W3:Y:S02]  /*02b0*/  LDG.E R19, desc[UR18][R2.64+-0xc] ;  /* 0xfffff41202137981 */ /* 0x000ee4000c1e1900 */
[----:B------:R-:W-:-:S02]  /*02c0*/  IMAD.WIDE R8, R14, 0x4, R8 ;  /* 0x000000040e087825 */ /* 0x000fc400078e0208 */
[----:B------:R-:W2:Y:S01]  /*02d0*/  LDG.E R22, desc[UR18][R22.64] ;  /* 0x0000001216167981 */ /* 0x000ea2000c1e1900 */
[----:B------:R-:W-:Y:S01]  /*02e0*/  MOV R5, 0x4 ;  /* 0x0000000400057802 */ /* 0x000fe20000000f00 */
[C---:B------:R-:W-:Y:S02]  /*02f0*/  IMAD.WIDE R24, R14.reuse, R25, UR6 ;  /* 0x000000060e187e25 */ /* 0x040fe4000f8e0219 */
[----:B------:R0:W3:Y:S02]  /*0300*/  LDG.E R20, desc[UR18][R8.64] ;  /* 0x0000001208147981 */ /* 0x0000e4000c1e1900 */
[----:B------:R-:W-:Y:S02]  /*0310*/  IMAD.WIDE R10, R14, R11, UR8 ;  /* 0x000000080e0a7e25 */ /* 0x000fe4000f8e020b */
[----:B------:R-:W4:Y:S04]  /*0320*/  LDG.E R18, desc[UR18][R24.64] ;  /* 0x0000001218127981 */ /* 0x000f28000c1e1900 */
[----:B------:R-:W4:Y:S01]  /*0330*/  LDG.E R17, desc[UR18][R2.64+-0x8] ;  /* 0xfffff81202117981 */ /* 0x000f22000c1e1900 */
[----:B0-----:R-:W-:-:S02]  /*0340*/  HFMA2 R9, -RZ, RZ, 0, 2.384185791015625e-07 ;  /* 0x00000004ff097431 */ /* 0x001fc400000001ff */
[----:B------:R-:W-:Y:S01]  /*0350*/  IMAD.MOV.U32 R7, RZ, RZ, 0x4 ;  /* 0x00000004ff077424 */ /* 0x000fe200078e00ff */
[----:B------:R0:W5:Y:S01]  /*0360*/  LDG.E R16, desc[UR18][R10.64] ;  /* 0x000000120a107981 */ /* 0x000162000c1e1900 */
[----:B------:R-:W-:-:S03]  /*0370*/  IMAD.WIDE R4, R14, R5, UR10 ;  /* 0x0000000a0e047e25 */ /* 0x000fc6000f8e0205 */
[----:B------:R-:W5:Y:S01]  /*0380*/  LDG.E R15, desc[UR18][R2.64+-0x4] ;  /* 0xfffffc12020f7981 */ /* 0x000f62000c1e1900 */
[C---:B------:R-:W-:Y:S01]  /*0390*/  IMAD.WIDE R6, R14.reuse, R7, UR12 ;  /* 0x0000000c0e067e25 */ /* 0x040fe2000f8e0207 */
[----:B------:R-:W-:Y:S02]  /*03a0*/  MOV R27, 0x4 ;  /* 0x00000004001b7802 */ /* 0x000fe40000000f00 */
[----:B------:R1:W5:Y:S01]  /*03b0*/  LDG.E R4, desc[UR18][R4.64] ;  /* 0x0000001204047981 */ /* 0x000362000c1e1900 */
[----:B------:R-:W-:-:S03]  /*03c0*/  IMAD.WIDE R8, R14, R9, UR14 ;  /* 0x0000000e0e087e25 */ /* 0x000fc6000f8e0209 */
[----:B------:R-:W5:Y:S01]  /*03d0*/  LDG.E R23, desc[UR18][R2.64] ;  /* 0x0000001202177981 */ /* 0x000f62000c1e1900 */
[----:B0-----:R-:W-:-:S03]  /*03e0*/  IMAD.WIDE R10, R14, R27, UR16 ;  /* 0x000000100e0a7e25 */ /* 0x001fc6000f8e021b */
[----:B------:R-:W5:Y:S04]  /*03f0*/  LDG.E R7, desc[UR18][R6.64] ;  /* 0x0000001206077981 */ /* 0x000f68000c1e1900 */
[----:B------:R-:W5:Y:S04]  /*0400*/  LDG.E R24, desc[UR18][R2.64+0x4] ;  /* 0x0000041202187981 */ /* 0x000f68000c1e1900 */
[----:B------:R-:W5:Y:S04]  /*0410*/  LDG.E R8, desc[UR18][R8.64] ;  /* 0x0000001208087981 */ /* 0x000f68000c1e1900 */
[----:B------:R-:W5:Y:S04]  /*0420*/  LDG.E R25, desc[UR18][R2.64+0x8] ;  /* 0x0000081202197981 */ /* 0x000f68000c1e1900 */
[----:B------:R-:W5:Y:S04]  /*0430*/  LDG.E R10, desc[UR18][R10.64] ;  /* 0x000000120a0a7981 */ /* 0x000f68000c1e1900 */
[----:B------:R0:W5:Y:S01]  /*0440*/  LDG.E R27, desc[UR18][R2.64+0xc] ;  /* 0x00000c12021b7981 */ /* 0x000162000c1e1900 */
[----:B------:R-:W-:-:S04]  /*0450*/  UIADD3 UR5, UPT, UPT, UR5, 0x8, URZ ;  /* 0x0000000805057890 */ /* 0x000fc8000fffe0ff */
[----:B------:R-:W-:Y:S01]  /*0460*/  UISETP.NE.AND UP0, UPT, UR5, URZ, UPT ;  /* 0x000000ff0500728c */ /* 0x000fe2000bf05270 */
[----:B-1----:R-:W-:Y:S02]  /*0470*/  MOV R5, UR20 ;  /* 0x0000001400057c02 */ /* 0x002fe40008000f00 */
[----:B0-----:R-:W-:Y:S02]  /*0480*/  IADD3 R2, P0, PT, R2, 0x20, RZ ;  /* 0x0000002002027810 */ /* 0x001fe40007f1e0ff */
[----:B------:R-:W-:Y:S02]  /*0490*/  LEA R14, R5, R14, 0x3 ;  /* 0x0000000e050e7211 */ /* 0x000fe400078e18ff */
[----:B------:R-:W-:Y:S01]  /*04a0*/  IADD3.X R3, PT, PT, RZ, R3, RZ, P0, !PT ;  /* 0x00000003ff037210 */ /* 0x000fe200007fe4ff */
[----:B--2---:R-:W-:-:S04]  /*04b0*/  IMAD R21, R21, R22, R12 ;  /* 0x0000001615157224 */ /* 0x004fc800078e020c */
[----:B---3--:R-:W-:-:S04]  /*04c0*/  IMAD R19, R19, R20, R21 ;  /* 0x0000001413137224 */ /* 0x008fc800078e0215 */
[----:B----4-:R-:W-:-:S04]  /*04d0*/  IMAD R17, R17, R18, R19 ;  /* 0x0000001211117224 */ /* 0x010fc800078e0213 */
[----:B-----5:R-:W-:-:S04]  /*04e0*/  IMAD R15, R15, R16, R17 ;  /* 0x000000100f0f7224 */ /* 0x020fc800078e0211 */
[----:B------:R-:W-:-:S04]  /*04f0*/  IMAD R4, R23, R4, R15 ;  /* 0x0000000417047224 */ /* 0x000fc800078e020f */
[----:B------:R-:W-:-:S04]  /*0500*/  IMAD R4, R24, R7, R4 ;  /* 0x0000000718047224 */ /* 0x000fc800078e0204 */
[----:B------:R-:W-:-:S04]  /*0510*/  IMAD R4, R25, R8, R4 ;  /* 0x0000000819047224 */ /* 0x000fc800078e0204 */
[----:B------:R-:W-:Y:S01]  /*0520*/  IMAD R12, R27, R10, R4 ;  /* 0x0000000a1b0c7224 */ /* 0x000fe200078e0204 */
[----:B------:R-:W-:Y:S06]  /*0530*/  BRA.U UP0, `(.L_x_1) ;  /* 0xfffffffd003c7547 */ /* 0x000fec000b83ffff */
.L_x_0:
[----:B------:R-:W-:-:S04]  /*0540*/  ULOP3.LUT UR6, UR20, 0x7, URZ, 0xc0, !UPT ;  /* 0x0000000714067892 */ /* 0x000fc8000f8ec0ff */
[----:B------:R-:W-:-:S09]  /*0550*/  UISETP.NE.AND UP0, UPT, UR6, URZ, UPT ;  /* 0x000000ff0600728c */ /* 0x000fd2000bf05270 */
[----:B------:R-:W-:Y:S05]  /*0560*/  BRA.U !UP0, `(.L_x_2) ;  /* 0x0000000508387547 */ /* 0x000fea000b800000 */
[----:B------:R-:W-:Y:S02]  /*0570*/  UISETP.GE.U32.AND UP0, UPT, UR6, 0x4, UPT ;  /* 0x000000040600788c */ /* 0x000fe4000bf06070 */
[----:B------:R-:W-:-:S04]  /*0580*/  ULOP3.LUT UR5, UR20, 0x3, URZ, 0xc0, !UPT ;  /* 0x0000000314057892 */ /* 0x000fc8000f8ec0ff */
[----:B------:R-:W-:-:S03]  /*0590*/  UISETP.NE.AND UP1, UPT, UR5, URZ, UPT ;  /* 0x000000ff0500728c */ /* 0x000fc6000bf25270 */
[----:B------:R-:W-:Y:S08]  /*05a0*/  BRA.U !UP0, `(.L_x_3) ;  /* 0x00000001087c7547 */ /* 0x000ff0000b800000 */
[----:B------:R-:W1:Y:S01]  /*05b0*/  LDC.64 R6, c[0x0][0x388] ;  /* 0x0000e200ff067b82 */ /* 0x000e620000000a00 */
[----:B------:R-:W2:Y:S01]  /*05c0*/  LDCU.64 UR6, c[0x0][0x380] ;  /* 0x00007000ff0677ac */ /* 0x000ea20008000a00 */
[----:B------:R-:W-:Y:S01]  /*05d0*/  IMAD.U32 R9, RZ, RZ, UR4 ;  /* 0x00000004ff097e24 */ /* 0x000fe2000f8e00ff */
[C---:B------:R-:W-:Y:S02]  /*05e0*/  IADD3 R3, PT, PT, R13.reuse, UR4, RZ ;  /* 0x000000040d037c10 */ /* 0x040fe4000fffe0ff */
[----:B------:R-:W-:Y:S01]  /*05f0*/  IADD3 R10, P0, PT, R13, UR4, RZ ;  /* 0x000000040d0a7c10 */ /* 0x000fe2000ff1e0ff */
[----:B------:R-:W-:Y:S01]  /*0600*/  IMAD R9, R9, UR20, R0 ;  /* 0x0000001409097c24 */ /* 0x000fe2000f8e0200 */
[----:B------:R-:W-:Y:S01]  /*0610*/  MOV R11, UR20 ;  /* 0x00000014000b7c02 */ /* 0x000fe20008000f00 */
[----:B------:R-:W3:Y:S01]  /*0620*/  LDC.64 R4, c[0x0][0x380] ;  /* 0x0000e000ff047b82 */ /* 0x000ee20000000a00 */
[----:B------:R-:W-:Y:S01]  /*0630*/  MOV R15, UR20 ;  /* 0x00000014000f7c02 */ /* 0x000fe20008000f00 */
[----:B-1----:R-:W-:Y:S01]  /*0640*/  IMAD.WIDE R6, R9, 0x4, R6 ;  /* 0x0000000409067825 */ /* 0x002fe200078e0206 */
[----:B------:R-:W-:-:S05]  /*0650*/  MOV R9, UR20 ;  /* 0x0000001400097c02 */ /* 0x000fca0008000f00 */
[----:B------:R-:W-:Y:S02]  /*0660*/  IMAD.WIDE R8, R9, 0x4, R6 ;  /* 0x0000000409087825 */ /* 0x000fe400078e0206 */
[----:B0-----:R-:W4:Y:S02]  /*0670*/  LDG.E R6, desc[UR18][R6.64] ;  /* 0x0000001206067981 */ /* 0x001f24000c1e1900 */
[----:B---3--:R-:W-:Y:S01]  /*0680*/  IMAD.WIDE.U32 R4, R3, 0x4, R4 ;  /* 0x0000000403047825 */ /* 0x008fe200078e0004 */
[----:B------:R-:W-:Y:S01]  /*0690*/  IADD3.X R3, PT, PT, RZ, RZ, RZ, P0, !PT ;  /* 0x000000ffff037210 */ /* 0x000fe200007fe4ff */
[----:B------:R-:W3:Y:S01]  /*06a0*/  LDG.E R17, desc[UR18][R8.64] ;  /* 0x0000001208117981 */ /* 0x000ee2000c1e1900 */
[----:B--2---:R-:W-:-:S03]  /*06b0*/  LEA R2, P0, R10, UR6, 0x2 ;  /* 0x000000060a027c11 */ /* 0x004fc6000f8010ff */
[----:B------:R-:W4:Y:S01]  /*06c0*/  LDG.E R5, desc[UR18][R4.64] ;  /* 0x0000001204057981 */ /* 0x000f22000c1e1900 */
[----:B------:R-:W-:Y:S01]  /*06d0*/  LEA.HI.X R3, R10, UR7, R3, 0x2, P0 ;  /* 0x000000070a037c11 */ /* 0x000fe200080f1403 */
[----:B------:R-:W-:-:S04]  /*06e0*/  IMAD.WIDE R10, R11, 0x4, R8 ;  /* 0x000000040b0a7825 */ /* 0x000fc800078e0208 */
[----:B------:R-:W3:Y:S01]  /*06f0*/  LDG.E R16, desc[UR18][R2.64+0x4] ;  /* 0x0000041202107981 */ /* 0x000ee2000c1e1900 */
[----:B------:R-:W-:-:S03]  /*0700*/  IMAD.WIDE R14, R15, 0x4, R10 ;  /* 0x000000040f0e7825 */ /* 0x000fc600078e020a */
[----:B------:R-:W2:Y:S04]  /*0710*/  LDG.E R19, desc[UR18][R10.64] ;  /* 0x000000120a137981 */ /* 0x000ea8000c1e1900 */
[----:B------:R-:W2:Y:S04]  /*0720*/  LDG.E R18, desc[UR18][R2.64+0x8] ;  /* 0x0000081202127981 */ /* 0x000ea8000c1e1900 */
[----:B------:R-:W5:Y:S04]  /*0730*/  LDG.E R20, desc[UR18][R2.64+0xc] ;  /* 0x00000c1202147981 */ /* 0x000f68000c1e1900 */
[----:B------:R-:W5:Y:S01]  /*0740*/  LDG.E R14, desc[UR18][R14.64] ;  /* 0x000000120e0e7981 */ /* 0x000f62000c1e1900 */
[----:B------:R-:W-:Y:S01]  /*0750*/  UIADD3 UR4, UPT, UPT, UR4, 0x4, URZ ;  /* 0x0000000404047890 */ /* 0x000fe2000fffe0ff */
[----:B----4-:R-:W-:-:S04]  /*0760*/  IMAD R5, R5, R6, R12 ;  /* 0x0000000605057224 */ /* 0x010fc800078e020c */
[----:B---3--:R-:W-:-:S04]  /*0770*/  IMAD R5, R16, R17, R5 ;  /* 0x0000001110057224 */ /* 0x008fc800078e0205 */
[----:B--2---:R-:W-:-:S04]  /*0780*/  IMAD R5, R18, R19, R5 ;  /* 0x0000001312057224 */ /* 0x004fc800078e0205 */
[----:B-----5:R-:W-:-:S07]  /*0790*/  IMAD R12, R20, R14, R5 ;  /* 0x0000000e140c7224 */ /* 0x020fce00078e0205 */
.L_x_3:
[----:B------:R-:W-:Y:S05]  /*07a0*/  BRA.U !UP1, `(.L_x_2) ;  /* 0x0000000109a87547 */ /* 0x000fea000b800000 */
[----:B------:R-:W-:Y:S01]  /*07b0*/  UISETP.NE.AND UP0, UPT, UR5, 0x1, UPT ;  /* 0x000000010500788c */ /* 0x000fe2000bf05270 */
[----:B------:R-:W-:Y:S01]  /*07c0*/  MOV R7, UR4 ;  /* 0x0000000400077c02 */ /* 0x000fe20008000f00 */
[----:B------:R-:W-:Y:S02]  /*07d0*/  ULOP3.LUT UR5, UR20, 0x1, URZ, 0xc0, !UPT ;  /* 0x0000000114057892 */ /* 0x000fe4000f8ec0ff */
[----:B------:R-:W-:Y:S02]  /*07e0*/  MOV R15, UR20 ;  /* 0x00000014000f7c02 */ /* 0x000fe40008000f00 */
[----:B------:R-:W-:Y:S01]  /*07f0*/  UISETP.NE.U32.AND UP1, UPT, UR5, 0x1, UPT ;  /* 0x000000010500788c */ /* 0x000fe2000bf25070 */
[----:B------:R-:W-:-:S04]  /*0800*/  PLOP3.LUT P1, PT, PT, PT, UP0, 0x80, 0x8 ;  /* 0x000000000008781c */ /* 0x000fc80003f2f008 */
[----:B------:R-:W1:Y:S01]  /*0810*/  @UP0 LDCU.128 UR8, c[0x0][0x380] ;  /* 0x00007000ff0807ac */ /* 0x000e620008000c00 */
[----:B------:R-:W-:Y:S01]  /*0820*/  PLOP3.LUT P0, PT, PT, PT, UP1, 0x80, 0x8 ;  /* 0x000000000008781c */ /* 0x000fe20003f0f018 */
[----:B------:R-:W2:Y:S04]  /*0830*/  @UP0 LDCU.64 UR6, c[0x0][0x380] ;  /* 0x00007000ff0607ac */ /* 0x000ea80008000a00 */
[----:B------:R-:W3:Y:S03]  /*0840*/  @!UP1 LDCU.128 UR12, c[0x0][0x380] ;  /* 0x00007000ff0c97ac */ /* 0x000ee60008000c00 */
[C---:B------:R-:W-:Y:S02]  /*0850*/  @P1 IADD3 R3, PT, PT, R13.reuse, UR4, RZ ;  /* 0x000000040d031c10 */ /* 0x040fe4000fffe0ff */
[----:B------:R-:W-:Y:S01]  /*0860*/  @P1 IADD3 R6, P2, PT, R13, UR4, RZ ;  /* 0x000000040d061c10 */ /* 0x000fe2000ff5e0ff */
[----:B------:R-:W-:Y:S01]  /*0870*/  @UP0 UIADD3 UR4, UPT, UPT, UR4, 0x2, URZ ;  /* 0x0000000204040890 */ /* 0x000fe2000fffe0ff */
[----:B-1----:R-:W-:Y:S01]  /*0880*/  MOV R11, UR9 ;  /* 0x00000009000b7c02 */ /* 0x002fe20008000f00 */
[----:B------:R-:W-:Y:S01]  /*0890*/  IMAD.U32 R10, RZ, RZ, UR8 ;  /* 0x00000008ff0a7e24 */ /* 0x000fe2000f8e00ff */
[----:B------:R-:W-:-:S02]  /*08a0*/  MOV R4, UR10 ;  /* 0x0000000a00047c02 */ /* 0x000fc40008000f00 */
[----:B------:R-:W-:Y:S01]  /*08b0*/  MOV R5, UR11 ;  /* 0x0000000b00057c02 */ /* 0x000fe20008000f00 */
[----:B------:R-:W-:-:S04]  /*08c0*/  @P1 IMAD.WIDE.U32 R10, R3, 0x4, R10 ;  /* 0x00000004030a1825 */ /* 0x000fc800078e000a */
[----:B------:R-:W-:Y:S01]  /*08d0*/  @P1 IMAD R3, R7, UR20, R0 ;  /* 0x0000001407031c24 */ /* 0x000fe2000f8e0200 */
[----:B------:R-:W-:Y:S01]  /*08e0*/  @P1 IADD3.X R7, PT, PT, RZ, RZ, RZ, P2, !PT ;  /* 0x000000ffff071210 */ /* 0x000fe200017fe4ff */
[----:B------:R-:W-:Y:S01]  /*08f0*/  IMAD.U32 R19, RZ, RZ, UR4 ;  /* 0x00000004ff137e24 */ /* 0x000fe2000f8e00ff */
[C---:B--2---:R-:W-:Y:S01]  /*0900*/  @P1 LEA R2, P2, R6.reuse, UR6, 0x2 ;  /* 0x0000000606021c11 */ /* 0x044fe2000f8410ff */
[----:B------:R-:W-:Y:S01]  /*0910*/  @P1 IMAD.WIDE R4, R3, 0x4, R4 ;  /* 0x0000000403041825 */ /* 0x000fe200078e0204 */
[----:B------:R-:W-:Y:S01]  /*0920*/  @!P0 IADD3 R17, PT, PT, R13, UR4, RZ ;  /* 0x000000040d118c10 */ /* 0x000fe2000fffe0ff */
[----:B0-----:R-:W2:Y:S01]  /*0930*/  @P1 LDG.E R11, desc[UR18][R10.64] ;  /* 0x000000120a0b1981 */ /* 0x001ea2000c1e1900 */
[----:B------:R-:W-:Y:S01]  /*0940*/  @P1 LEA.HI.X R3, R6, UR7, R7, 0x2, P2 ;  /* 0x0000000706031c11 */ /* 0x000fe200090f1407 */
[----:B------:R-:W-:Y:S01]  /*0950*/  @!P0 IMAD R19, R19, UR20, R0 ;  /* 0x0000001413138c24 */ /* 0x000fe2000f8e0200 */
[----:B---3--:R-:W-:Y:S01]  /*0960*/  MOV R6, UR12 ;  /* 0x0000000c00067c02 */ /* 0x008fe20008000f00 */
[----:B------:R-:W-:Y:S01]  /*0970*/  @P1 IMAD.WIDE R14, R15, 0x4, R4 ;  /* 0x000000040f0e1825 */ /* 0x000fe200078e0204 */
[----:B------:R-:W-:Y:S01]  /*0980*/  MOV R7, UR13 ;  /* 0x0000000d00077c02 */ /* 0x000fe20008000f00 */
[----:B------:R-:W2:Y:S01]  /*0990*/  @P1 LDG.E R4, desc[UR18][R4.64] ;  /* 0x0000001204041981 */ /* 0x000ea2000c1e1900 */
[----:B------:R-:W-:-:S02]  /*09a0*/  MOV R8, UR14 ;  /* 0x0000000e00087c02 */ /* 0x000fc40008000f00 */
[----:B------:R-:W-:Y:S01]  /*09b0*/  MOV R9, UR15 ;  /* 0x0000000f00097c02 */ /* 0x000fe20008000f00 */
[----:B------:R-:W-:Y:S01]  /*09c0*/  @!P0 IMAD.WIDE.U32 R6, R17, 0x4, R6 ;  /* 0x0000000411068825 */ /* 0x000fe200078e0006 */
[----:B------:R-:W3:Y:S03]  /*09d0*/  @P1 LDG.E R14, desc[UR18][R14.64] ;  /* 0x000000120e0e1981 */ /* 0x000ee6000c1e1900 */
[----:B------:R-:W-:Y:S01]  /*09e0*/  @!P0 IMAD.WIDE R8, R19, 0x4, R8 ;  /* 0x0000000413088825 */ /* 0x000fe200078e0208 */
[----:B------:R-:W3:Y:S04]  /*09f0*/  @P1 LDG.E R2, desc[UR18][R2.64+0x4] ;  /* 0x0000041202021981 */ /* 0x000ee8000c1e1900 */
[----:B------:R-:W4:Y:S04]  /*0a00*/  @!P0 LDG.E R7, desc[UR18][R6.64] ;  /* 0x0000001206078981 */ /* 0x000f28000c1e1900 */
[----:B------:R-:W4:Y:S01]  /*0a10*/  @!P0 LDG.E R8, desc[UR18][R8.64] ;  /* 0x0000001208088981 */ /* 0x000f22000c1e1900 */
[----:B--2---:R-:W-:-:S04]  /*0a20*/  @P1 IMAD R11, R11, R4, R12 ;  /* 0x000000040b0b1224 */ /* 0x004fc800078e020c */
[----:B---3--:R-:W-:-:S04]  /*0a30*/  @P1 IMAD R12, R2, R14, R11 ;  /* 0x0000000e020c1224 */ /* 0x008fc800078e020b */
[----:B----4-:R-:W-:-:S07]  /*0a40*/  @!P0 IMAD R12, R7, R8, R12 ;  /* 0x00000008070c8224 */ /* 0x010fce00078e020c */
.L_x_2:
[----:B------:R-:W1:Y:S01]  /*0a50*/  LDC.64 R2, c[0x0][0x390] ;  /* 0x0000e400ff027b82 */ /* 0x000e620000000a00 */
[----:B------:R-:W-:-:S05]  /*0a60*/  IADD3 R13, PT, PT, R0, R13, RZ ;  /* 0x0000000d000d7210 */ /* 0x000fca0007ffe0ff */
[----:B-1----:R-:W-:Y:S02]  /*0a70*/  IMAD.WIDE R2, R13, 0x4, R2 ;  /* 0x000000040d027825 */ /* 0x002fe400078e0202 */
[----:B------:R-:W-:Y:S06]  /*0a80*/  BAR.SYNC.DEFER_BLOCKING 0x0 ;  /* 0x0000000000007b1d */ /* 0x000fec0000010000 */
[----:B0-----:R-:W-:Y:S01]  /*0a90*/  STG.E desc[UR18][R2.64], R12 ;  /* 0x0000000c02007986 */ /* 0x001fe2000c101912 */
[----:B------:R-:W-:Y:S05]  /*0aa0*/  EXIT ;  /* 0x000000000000794d */ /* 0x000fea0003800000 */
.L_x_4:
[----:B------:R-:W-:-:S00]  /*0ab0*/  BRA `(.L_x_4) ;  /* 0xfffffffc00fc7947 */ /* 0x000fc0000383ffff */
[----:B------:R-:W-:-:S00]  /*0ac0*/  NOP ;  /* 0x0000000000007918 */ /* 0x000fc00000000000 */
        /* <DEDUP_REMOVED lines=11> */
.L_x_13:


//--------------------- .text._Z26VectorMatrixMultiplicationPiS_S_ii --------------------------
	.section	.text._Z26VectorMatrixMultiplicationPiS_S_ii,"ax",@progbits
	.align	128
        .global         _Z26VectorMatrixMultiplicationPiS_S_ii
        .type           _Z26VectorMatrixMultiplicationPiS_S_ii,@function
        .size           _Z26VectorMatrixMultiplicationPiS_S_ii,(.L_x_14 - _Z26VectorMatrixMultiplicationPiS_S_ii)
        .other          _Z26VectorMatrixMultiplicationPiS_S_ii,@"STO_CUDA_ENTRY STV_DEFAULT"
_Z26VectorMatrixMultiplicationPiS_S_ii:
.text._Z26VectorMatrixMultiplicationPiS_S_ii:
[----:B------:R-:W-:Y:S01]  /*0000*/  LDC R1, c[0x0][0x37c] ;  /* 0x0000df00ff017b82 */ /* 0x000fe20000000800 */
[----:B------:R-:W0:Y:S07]  /*0010*/  S2R R3, SR_TID.X ;  /* 0x0000000000037919 */ /* 0x000e2e0000002100 */
[----:B------:R-:W0:Y:S01]  /*0020*/  S2UR UR4, SR_CTAID.X ;  /* 0x00000000000479c3 */ /* 0x000e220000002500 */
[----:B------:R-:W1:Y:S07]  /*0030*/  LDCU UR5, c[0x0][0x39c] ;  /* 0x00007380ff0577ac */ /* 0x000e6e0008000800 */
[----:B------:R-:W0:Y:S02]  /*0040*/  LDC R0, c[0x0][0x360] ;  /* 0x0000d800ff007b82 */ /* 0x000e240000000800 */
[----:B0-----:R-:W-:-:S05]  /*0050*/  IMAD R0, R0, UR4, R3 ;  /* 0x0000000400007c24 */ /* 0x001fca000f8e0203 */
[----:B-1----:R-:W-:-:S13]  /*0060*/  ISETP.GE.AND P0, PT, R0, UR5, PT ;  /* 0x0000000500007c0c */ /* 0x002fda000bf06270 */
[----:B------:R-:W-:Y:S05]  /*0070*/  @P0 EXIT ;  /* 0x000000000000094d */ /* 0x000fea0003800000 */
[----:B------:R-:W0:Y:S01]  /*0080*/  LDCU UR8, c[0x0][0x398] ;  /* 0x00007300ff0877ac */ /* 0x000e220008000800 */
[----:B------:R-:W-:Y:S01]  /*0090*/  HFMA2 R15, -RZ, RZ, 0, 0 ;  /* 0x00000000ff0f7431 */ /* 0x000fe200000001ff */
[----:B------:R-:W1:Y:S01]  /*00a0*/  LDCU.64 UR16, c[0x0][0x358] ;  /* 0x00006b00ff1077ac */ /* 0x000e620008000a00 */
[----:B0-----:R-:W-:-:S09]  /*00b0*/  UISETP.GE.AND UP0, UPT, UR8, 0x1, UPT ;  /* 0x000000010800788c */ /* 0x001fd2000bf06270 */
[----:B-1----:R-:W-:Y:S05]  /*00c0*/  BRA.U !UP0, `(.L_x_5) ;  /* 0x0000000908647547 */ /* 0x002fea000b800000 */
[----:B------:R-:W-:Y:S02]  /*00d0*/  UISETP.GE.U32.AND UP1, UPT, UR8, 0x10, UPT ;  /* 0x000000100800788c */ /* 0x000fe4000bf26070 */
[----:B------:R-:W-:Y:S01]  /*00e0*/  IMAD R7, R0, UR8, RZ ;  /* 0x0000000800077c24 */ /* 0x000fe2000f8e02ff */
[----:B------:R-:W-:Y:S01]  /*00f0*/  ULOP3.LUT UR9, UR8, 0xf, URZ, 0xc0, !UPT ;  /* 0x0000000f08097892 */ /* 0x000fe2000f8ec0ff */
[----:B------:R-:W-:Y:S02]  /*0100*/  MOV R8, RZ ;  /* 0x000000ff00087202 */ /* 0x000fe40000000f00 */
[----:B------:R-:W-:Y:S01]  /*0110*/  MOV R15, RZ ;  /* 0x000000ff000f7202 */ /* 0x000fe20000000f00 */
[----:B------:R-:W-:Y:S02]  /*0120*/  UISETP.NE.AND UP0, UPT, UR9, URZ, UPT ;  /* 0x000000ff0900728c */ /* 0x000fe4000bf05270 */
[----:B------:R-:W-:Y:S09]  /*0130*/  BRA.U !UP1, `(.L_x_6) ;  /* 0x0000000509147547 */ /* 0x000ff2000b800000 */
[----:B------:R-:W0:Y:S01]  /*0140*/  LDCU.128 UR12, c[0x0][0x380] ;  /* 0x00007000ff0c77ac */ /* 0x000e220008000c00 */
[----:B------:R-:W-:Y:S02]  /*0150*/  MOV R15, RZ ;  /* 0x000000ff000f7202 */ /* 0x000fe40000000f00 */
[----:B------:R-:W-:Y:S01]  /*0160*/  MOV R6, R7 ;  /* 0x0000000700067202 */ /* 0x000fe20000000f00 */
[----:B------:R-:W-:-:S04]  /*0170*/  ULOP3.LUT UR10, UR8, 0x7ffffff0, URZ, 0xc0, !UPT ;  /* 0x7ffffff0080a7892 */ /* 0x000fc8000f8ec0ff */
[----:B------:R-:W-:Y:S02]  /*0180*/  UIADD3 UR11, UPT, UPT, -UR10, URZ, URZ ;  /* 0x000000ff0a0b7290 */ /* 0x000fe4000fffe1ff */
[----:B------:R-:W-:Y:S01]  /*0190*/  MOV R8, UR10 ;  /* 0x0000000a00087c02 */ /* 0x000fe20008000f00 */
[----:B0-----:R-:W-:Y:S02]  /*01a0*/  UIADD3 UR6, UP1, UPT, UR12, 0x20, URZ ;  /* 0x000000200c067890 */ /* 0x001fe4000ff3e0ff */
[----:B------:R-:W-:Y:S02]  /*01b0*/  UIADD3 UR4, UP2, UPT, UR14, 0x20, URZ ;  /* 0x000000200e047890 */ /* 0x000fe4000ff5e0ff */
[----:B------:R-:W-:Y:S02]  /*01c0*/  UIADD3.X UR7, UPT, UPT, URZ, UR13, URZ, UP1, !UPT ;  /* 0x0000000dff077290 */ /* 0x000fe40008ffe4ff */
[----:B------:R-:W-:Y:S01]  /*01d0*/  MOV R2, UR6 ;  /* 0x0000000600027c02 */ /* 0x000fe20008000f00 */
[----:B------:R-:W-:-:S03]  /*01e0*/  UIADD3.X UR5, UPT, UPT, URZ, UR15, URZ, UP2, !UPT ;  /* 0x0000000fff057290 */ /* 0x000fc600097fe4ff */
[----:B------:R-:W-:-:S09]  /*01f0*/  MOV R3, UR7 ;  /* 0x0000000700037c02 */ /* 0x000fd20008000f00 */
.L_x_7:
[----:B------:R-:W-:Y:S01]  /*0200*/  MOV R4, UR4 ;  /* 0x0000000400047c02 */ /* 0x000fe20008000f00 */
[----:B------:R-:W2:Y:S01]  /*0210*/  LDG.E R16, desc[UR16][R2.64+-0x20] ;  /* 0xffffe01002107981 */ /* 0x000ea2000c1e1900 */
[----:B------:R-:W-:-:S03]  /*0220*/  MOV R5, UR5 ;  /* 0x0000000500057c02 */ /* 0x000fc60008000f00 */
[----:B------:R-:W3:Y:S01]  /*0230*/  LDG.E R18, desc[UR16][R2.64+-0x1c] ;  /* 0xffffe41002127981 */ /* 0x000ee2000c1e1900 */
[----:B------:R-:W-:-:S03]  /*0240*/  IMAD.WIDE R4, R6, 0x4, R4 ;  /* 0x0000000406047825 */ /* 0x000fc600078e0204 */
[----:B------:R-:W4:Y:S04]  /*0250*/  LDG.E R19, desc[UR16][R2.64+-0x18] ;  /* 0xffffe81002137981 */ /* 0x000f28000c1e1900 */
[----:B------:R-:W2:Y:S04]  /*0260*/  LDG.E R17, desc[UR16][R4.64+-0x20] ;  /* 0xffffe01004117981 */ /* 0x000ea8000c1e1900 */
[----:B------:R-:W3:Y:S04]  /*0270*/  LDG.E R25, desc[UR16][R4.64+-0x1c] ;  /* 0xffffe41004197981 */ /* 0x000ee8000c1e1900 */
[----:B------:R-:W4:Y:S04]  /*0280*/  LDG.E R20, desc[UR16][R4.64+-0x18] ;  /* 0xffffe81004147981 */ /* 0x000f28000c1e1900 */
[----:B------:R-:W5:Y:S04]  /*0290*/  LDG.E R22, desc[UR16][R2.64+-0x14] ;  /* 0xffffec1002167981 */ /* 0x000f68000c1e1900 */
        /* <DEDUP_REMOVED lines=9> */
[----:B------:R-:W5:Y:S01]  /*0330*/  LDG.E R26, desc[UR16][R4.64+0x1c] ;  /* 0x00001c10041a7981 */ /* 0x000f62000c1e1900 */
[----:B--2---:R-:W-:-:S03]  /*0340*/  IMAD R17, R16, R17, R15 ;  /* 0x0000001110117224 */ /* 0x004fc600078e020f */
[----:B------:R-:W2:Y:S04]  /*0350*/  LDG.E R15, desc[UR16][R2.64] ;  /* 0x00000010020f7981 */ /* 0x000ea8000c1e1900 */
[----:B------:R-:W2:Y:S01]  /*0360*/  LDG.E R16, desc[UR16][R4.64] ;  /* 0x0000001004107981 */ /* 0x000ea2000c1e1900 */
[----:B---3--:R-:W-:-:S03]  /*0370*/  IMAD R25, R18, R25, R17 ;  /* 0x0000001912197224 */ /* 0x008fc600078e0211 */
[----:B------:R-:W3:Y:S01]  /*0380*/  LDG.E R17, desc[UR16][R2.64+0x4] ;  /* 0x0000041002117981 */ /* 0x000ee2000c1e1900 */
[----:B----4-:R-:W-:-:S03]  /*0390*/  IMAD R25, R19, R20, R25 ;  /* 0x0000001413197224 */ /* 0x010fc600078e0219 */
[----:B------:R-:W3:Y:S04]  /*03a0*/  LDG.E R18, desc[UR16][R4.64+0x4] ;  /* 0x0000041004127981 */ /* 0x000ee8000c1e1900 */
[----:B------:R-:W4:Y:S01]  /*03b0*/  LDG.E R19, desc[UR16][R2.64+0x8] ;  /* 0x0000081002137981 */ /* 0x000f22000c1e1900 */
[----:B-----5:R-:W-:-:S03]  /*03c0*/  IMAD R25, R22, R21, R25 ;  /* 0x0000001516197224 */ /* 0x020fc600078e0219 */
[----:B------:R-:W4:Y:S04]  /*03d0*/  LDG.E R20, desc[UR16][R4.64+0x8] ;  /* 0x0000081004147981 */ /* 0x000f28000c1e1900 */
[----:B------:R-:W5:Y:S01]  /*03e0*/  LDG.E R21, desc[UR16][R2.64+0xc] ;  /* 0x00000c1002157981 */ /* 0x000f62000c1e1900 */
[----:B------:R-:W-:-:S03]  /*03f0*/  IMAD R25, R23, R24, R25 ;  /* 0x0000001817197224 */ /* 0x000fc600078e0219 */
[----:B------:R-:W5:Y:S04]  /*0400*/  LDG.E R22, desc[UR16][R4.64+0xc] ;  /* 0x00000c1004167981 */ /* 0x000f68000c1e1900 */
[----:B------:R-:W5:Y:S01]  /*0410*/  LDG.E R23, desc[UR16][R2.64+0x10] ;  /* 0x0000101002177981 */ /* 0x000f62000c1e1900 */
[----:B------:R-:W-:-:S03]  /*0420*/  IMAD R25, R9, R10, R25 ;  /* 0x0000000a09197224 */ /* 0x000fc600078e0219 */
[----:B------:R-:W5:Y:S04]  /*0430*/  LDG.E R24, desc[UR16][R4.64+0x10] ;  /* 0x0000101004187981 */ /* 0x000f68000c1e1900 */
[----:B------:R-:W5:Y:S01]  /*0440*/  LDG.E R9, desc[UR16][R2.64+0x14] ;  /* 0x0000141002097981 */ /* 0x000f62000c1e1900 */
[----:B------:R-:W-:-:S03]  /*0450*/  IMAD R27, R11, R12, R25 ;  /* 0x0000000c0b1b7224 */ /* 0x000fc600078e0219 */
[----:B------:R-:W5:Y:S04]  /*0460*/  LDG.E R10, desc[UR16][R4.64+0x14] ;  /* 0x00001410040a7981 */ /* 0x000f68000c1e1900 */
[----:B------:R-:W5:Y:S04]  /*0470*/  LDG.E R12, desc[UR16][R2.64+0x18] ;  /* 0x00001810020c7981 */ /* 0x000f68000c1e1900 */
[----:B------:R-:W5:Y:S04]  /*0480*/  LDG.E R11, desc[UR16][R4.64+0x18] ;  /* 0x00001810040b7981 */ /* 0x000f68000c1e1900 */
[----:B------:R0:W5:Y:S01]  /*0490*/  LDG.E R25, desc[UR16][R2.64+0x1c] ;  /* 0x00001c1002197981 */ /* 0x000162000c1e1900 */
[----:B------:R-:W-:Y:S01]  /*04a0*/  IMAD R13, R13, R14, R27 ;  /* 0x0000000e0d0d7224 */ /* 0x000fe200078e021b */
[----:B------:R-:W-:-:S04]  /*04b0*/  UIADD3 UR11, UPT, UPT, UR11, 0x10, URZ ;  /* 0x000000100b0b7890 */ /* 0x000fc8000fffe0ff */
[----:B------:R-:W-:Y:S01]  /*04c0*/  UISETP.NE.AND UP1, UPT, UR11, URZ, UPT ;  /* 0x000000ff0b00728c */ /* 0x000fe2000bf25270 */
[----:B0-----:R-:W-:Y:S02]  /*04d0*/  IADD3 R2, P0, PT, R2, 0x40, RZ ;  /* 0x0000004002027810 */ /* 0x001fe40007f1e0ff */
[----:B------:R-:W-:Y:S02]  /*04e0*/  IADD3 R6, PT, PT, R6, 0x10, RZ ;  /* 0x0000001006067810 */ /* 0x000fe40007ffe0ff */
        /* <DEDUP_REMOVED lines=10> */
.L_x_6:
[----:B------:R-:W-:Y:S05]  /*0590*/  BRA.U !UP0, `(.L_x_5) ;  /* 0x0000000508307547 */ /* 0x000fea000b800000 */
[----:B------:R-:W-:Y:S02]  /*05a0*/  UISETP.GE.U32.AND UP0, UPT, UR9, 0x8, UPT ;  /* 0x000000080900788c */ /* 0x000fe4000bf06070 */
[----:B------:R-:W-:-:S04]  /*05b0*/  ULOP3.LUT UR5, UR8, 0x7, URZ, 0xc0, !UPT ;  /* 0x0000000708057892 */ /* 0x000fc8000f8ec0ff */
[----:B------:R-:W-:-:S03]  /*05c0*/  UISETP.NE.AND UP1, UPT, UR5, URZ, UPT ;  /* 0x000000ff0500728c */ /* 0x000fc6000bf25270 */
[----:B------:R-:W-:Y:S08]  /*05d0*/  BRA.U !UP0, `(.L_x_8) ;  /* 0x0000000108787547 */ /* 0x000ff0000b800000 */
[----:B------:R-:W0:Y:S01]  /*05e0*/  LDC.64 R2, c[0x0][0x388] ;  /* 0x0000e200ff027b82 */ /* 0x000e220000000a00 */
[----:B------:R-:W-:-:S07]  /*05f0*/  IADD3 R9, PT, PT, R7, R8, RZ ;  /* 0x0000000807097210 */ /* 0x000fce0007ffe0ff */
[----:B------:R-:W1:Y:S01]  /*0600*/  LDC.64 R4, c[0x0][0x380] ;  /* 0x0000e000ff047b82 */ /* 0x000e620000000a00 */
[----:B0-----:R-:W-:-:S05]  /*0610*/  IMAD.WIDE R2, R9, 0x4, R2 ;  /* 0x0000000409027825 */ /* 0x001fca00078e0202 */
[----:B------:R-:W2:Y:S01]  /*0620*/  LDG.E R11, desc[UR16][R2.64] ;  /* 0x00000010020b7981 */ /* 0x000ea2000c1e1900 */
[----:B-1----:R-:W-:-:S03]  /*0630*/  IMAD.WIDE.U32 R4, R8, 0x4, R4 ;  /* 0x0000000408047825 */ /* 0x002fc600078e0004 */
[----:B------:R-:W3:Y:S04]  /*0640*/  LDG.E R12, desc[UR16][R2.64+0x4] ;  /* 0x00000410020c7981 */ /* 0x000ee8000c1e1900 */
[----:B------:R-:W2:Y:S04]  /*0650*/  LDG.E R10, desc[UR16][R4.64] ;  /* 0x00000010040a7981 */ /* 0x000ea8000c1e1900 */
[----:B------:R-:W3:Y:S04]  /*0660*/  LDG.E R13, desc[UR16][R4.64+0x4] ;  /* 0x00000410040d7981 */ /* 0x000ee8000c1e1900 */
[----:B------:R-:W4:Y:S04]  /*0670*/  LDG.E R14, desc[UR16][R2.64+0x8] ;  /* 0x00000810020e7981 */ /* 0x000f28000c1e1900 */
        /* <DEDUP_REMOVED lines=11> */
[----:B------:R-:W-:Y:S01]  /*0730*/  IADD3 R8, PT, PT, R8, 0x8, RZ ;  /* 0x0000000808087810 */ /* 0x000fe20007ffe0ff */
[----:B--2---:R-:W-:-:S04]  /*0740*/  IMAD R10, R10, R11, R15 ;  /* 0x0000000b0a0a7224 */ /* 0x004fc800078e020f */
[----:B---3--:R-:W-:-:S04]  /*0750*/  IMAD R10, R13, R12, R10 ;  /* 0x0000000c0d0a7224 */ /* 0x008fc800078e020a */
[----:B----4-:R-:W-:-:S04]  /*0760*/  IMAD R10, R17, R14, R10 ;  /* 0x0000000e110a7224 */ /* 0x010fc800078e020a */
[----:B-----5:R-:W-:-:S04]  /*0770*/  IMAD R10, R19, R16, R10 ;  /* 0x00000010130a7224 */ /* 0x020fc800078e020a */
[----:B------:R-:W-:-:S04]  /*0780*/  IMAD R10, R21, R18, R10 ;  /* 0x00000012150a7224 */ /* 0x000fc800078e020a */
[----:B------:R-:W-:-:S04]  /*0790*/  IMAD R10, R23, R20, R10 ;  /* 0x00000014170a7224 */ /* 0x000fc800078e020a */
[----:B------:R-:W-:-:S04]  /*07a0*/  IMAD R6, R6, R9, R10 ;  /* 0x0000000906067224 */ /* 0x000fc800078e020a */
[----:B------:R-:W-:-:S07]  /*07b0*/  IMAD R15, R25, R22, R6 ;  /* 0x00000016190f7224 */ /* 0x000fce00078e0206 */
.L_x_8:
        /* <DEDUP_REMOVED lines=17> */
[----:B------:R-:W5:Y:S01]  /*08d0*/  LDG.E R17, desc[UR16][R2.64+0xc] ;  /* 0x00000c1002117981 */ /* 0x000f62000c1e1900 */
[----:B------:R-:W-:Y:S01]  /*08e0*/  IADD3 R8, PT, PT, R8, 0x4, RZ ;  /* 0x0000000408087810 */ /* 0x000fe20007ffe0ff */
[----:B--2---:R-:W-:-:S04]  /*08f0*/  IMAD R6, R6, R9, R15 ;  /* 0x0000000906067224 */ /* 0x004fc800078e020f */
[----:B---3--:R-:W-:-:S04]  /*0900*/  IMAD R6, R11, R10, R6 ;  /* 0x0000000a0b067224 */ /* 0x008fc800078e0206 */
[----:B----4-:R-:W-:-:S04]  /*0910*/  IMAD R6, R13, R12, R6 ;  /* 0x0000000c0d067224 */ /* 0x010fc800078e0206 */
[----:B-----5:R-:W-:-:S07]  /*0920*/  IMAD R15, R17, R14, R6 ;  /* 0x0000000e110f7224 */ /* 0x020fce00078e0206 */
.L_x_9:
[----:B------:R-:W-:Y:S05]  /*0930*/  BRA.U !UP1, `(.L_x_5) ;  /* 0x0000000109487547 */ /* 0x000fea000b800000 */
[----:B------:R-:W0:Y:S01]  /*0940*/  LDC.64 R2, c[0x0][0x380] ;  /* 0x0000e000ff027b82 */ /* 0x000e220000000a00 */
[----:B------:R-:W-:Y:S01]  /*0950*/  IADD3 R7, PT, PT, R7, R8, RZ ;  /* 0x0000000807077210 */ /* 0x000fe20007ffe0ff */
[----:B------:R-:W-:-:S06]  /*0960*/  UIADD3 UR4, UPT, UPT, -UR4, URZ, URZ ;  /* 0x000000ff04047290 */ /* 0x000fcc000fffe1ff */
[----:B------:R-:W1:Y:S01]  /*0970*/  LDC.64 R10, c[0x0][0x388] ;  /* 0x0000e200ff0a7b82 */ /* 0x000e620000000a00 */
[----:B0-----:R-:W-:-:S03]  /*0980*/  IMAD.WIDE.U32 R2, R8, 0x4, R2 ;  /* 0x0000000408027825 */ /* 0x001fc600078e0002 */
[----:B------:R-:W-:Y:S02]  /*0990*/  MOV R6, R2 ;  /* 0x0000000200067202 */ /* 0x000fe40000000f00 */
[----:B------:R-:W-:-:S07]  /*09a0*/  MOV R5, R3 ;  /* 0x0000000300057202 */ /* 0x000fce0000000f00 */
.L_x_10:
[----:B-1----:R-:W-:Y:S01]  /*09b0*/  IMAD.WIDE R2, R7, 0x4, R10 ;  /* 0x0000000407027825 */ /* 0x002fe200078e020a */
[----:B------:R-:W-:-:S05]  /*09c0*/  MOV R4, R6 ;  /* 0x0000000600047202 */ /* 0x000fca0000000f00 */
[----:B------:R-:W2:Y:S04]  /*09d0*/  LDG.E R2, desc[UR16][R2.64] ;  /* 0x0000001002027981 */ /* 0x000ea8000c1e1900 */
[----:B------:R0:W2:Y:S01]  /*09e0*/  LDG.E R4, desc[UR16][R4.64] ;  /* 0x0000001004047981 */ /* 0x0000a2000c1e1900 */
[----:B------:R-:W-:Y:S01]  /*09f0*/  UIADD3 UR4, UPT, UPT, UR4, 0x1, URZ ;  /* 0x0000000104047890 */ /* 0x000fe2000fffe0ff */
[----:B------:R-:W-:Y:S02]  /*0a00*/  IADD3 R6, P0, PT, R6, 0x4, RZ ;  /* 0x0000000406067810 */ /* 0x000fe40007f1e0ff */
[----:B------:R-:W-:Y:S01]  /*0a10*/  IADD3 R7, PT, PT, R7, 0x1, RZ ;  /* 0x0000000107077810 */ /* 0x000fe20007ffe0ff */
[----:B------:R-:W-:Y:S01]  /*0a20*/  UISETP.NE.AND UP0, UPT, UR4, URZ, UPT ;  /* 0x000000ff0400728c */ /* 0x000fe2000bf05270 */
[----:B0-----:R-:W-:Y:S01]  /*0a30*/  IADD3.X R5, PT, PT, RZ, R5, RZ, P0, !PT ;  /* 0x00000005ff057210 */ /* 0x001fe200007fe4ff */
[----:B--2---:R-:W-:-:S07]  /*0a40*/  IMAD R15, R4, R2, R15 ;  /* 0x00000002040f7224 */ /* 0x004fce00078e020f */
[----:B------:R-:W-:Y:S05]  /*0a50*/  BRA.U UP0, `(.L_x_10) ;  /* 0xfffffffd00d47547 */ /* 0x000fea000b83ffff */
.L_x_5:
[----:B------:R-:W0:Y:S02]  /*0a60*/  LDC.64 R2, c[0x0][0x390] ;  /* 0x0000e400ff027b82 */ /* 0x000e240000000a00 */
[----:B0-----:R-:W-:-:S05]  /*0a70*/  IMAD.WIDE R2, R0, 0x4, R2 ;  /* 0x0000000400027825 */ /* 0x001fca00078e0202 */
[----:B------:R-:W-:Y:S01]  /*0a80*/  STG.E desc[UR16][R2.64], R15 ;  /* 0x0000000f02007986 */ /* 0x000fe2000c101910 */
[----:B------:R-:W-:Y:S05]  /*0a90*/  EXIT ;  /* 0x000000000000794d */ /* 0x000fea0003800000 */
.L_x_11:
        /* <DEDUP_REMOVED lines=14> */
.L_x_14:


//--------------------- .text._Z3SumPiS_S_i       --------------------------
	.section	.text._Z3SumPiS_S_i,"ax",@progbits
	.align	128
        .global         _Z3SumPiS_S_i
        .type           _Z3SumPiS_S_i,@function
        .size           _Z3SumPiS_S_i,(.L_x_15 - _Z3SumPiS_S_i)
        .other          _Z3SumPiS_S_i,@"STO_CUDA_ENTRY STV_DEFAULT"
_Z3SumPiS_S_i:
.text._Z3SumPiS_S_i:
        /* <DEDUP_REMOVED lines=8> */
[----:B------:R-:W0:Y:S01]  /*0080*/  LDC.64 R2, c[0x0][0x380] ;  /* 0x0000e000ff027b82 */ /* 0x000e220000000a00 */
[----:B------:R-:W1:Y:S07]  /*0090*/  LDCU.64 UR4, c[0x0][0x358] ;  /* 0x00006b00ff0477ac */ /* 0x000e6e0008000a00 */
[----:B------:R-:W2:Y:S08]  /*00a0*/  LDC.64 R4, c[0x0][0x388] ;  /* 0x0000e200ff047b82 */ /* 0x000eb00000000a00 */
[----:B------:R-:W3:Y:S01]  /*00b0*/  LDC.64 R6, c[0x0][0x390] ;  /* 0x0000e400ff067b82 */ /* 0x000ee20000000a00 */
[----:B0-----:R-:W-:-:S06]  /*00c0*/  IMAD.WIDE R2, R9, 0x4, R2 ;  /* 0x0000000409027825 */ /* 0x001fcc00078e0202 */
[----:B-1----:R-:W4:Y:S01]  /*00d0*/  LDG.E R2, desc[UR4][R2.64] ;  /* 0x0000000402027981 */ /* 0x002f22000c1e1900 */
[----:B--2---:R-:W-:-:S06]  /*00e0*/  IMAD.WIDE R4, R9, 0x4, R4 ;  /* 0x0000000409047825 */ /* 0x004fcc00078e0204 */
[----:B------:R-:W4:Y:S01]  /*00f0*/  LDG.E R5, desc[UR4][R4.64] ;  /* 0x0000000404057981 */ /* 0x000f22000c1e1900 */
[----:B---3--:R-:W-:Y:S01]  /*0100*/  IMAD.WIDE R6, R9, 0x4, R6 ;  /* 0x0000000409067825 */ /* 0x008fe200078e0206 */
[----:B----4-:R-:W-:-:S05]  /*0110*/  IADD3 R9, PT, PT, R2, R5, RZ ;  /* 0x0000000502097210 */ /* 0x010fca0007ffe0ff */
[----:B------:R-:W-:Y:S01]  /*0120*/  STG.E desc[UR4][R6.64], R9 ;  /* 0x0000000906007986 */ /* 0x000fe2000c101904 */
[----:B------:R-:W-:Y:S05]  /*0130*/  EXIT ;  /* 0x000000000000794d */ /* 0x000fea0003800000 */
.L_x_12:
        /* <DEDUP_REMOVED lines=12> */
.L_x_15:


//--------------------- .nv.shared.reserved.0     --------------------------
	.section	.nv.shared.reserved.0,"aw",@nobits
	.weak		__nv_reservedSMEM_offset_0_alias
	.size		__nv_reservedSMEM_offset_0_alias, 0, 64
	.other		__nv_reservedSMEM_offset_0_alias,@"STO_CUDA_RESERVED_SHARED STV_DEFAULT"
__nv_reservedSMEM_offset_0_alias:
	.zero		0
	.zero		64


//--------------------- .nv.constant0._Z20MatrixMultiplicationPiS_S_i --------------------------
	.section	.nv.constant0._Z20MatrixMultiplicationPiS_S_i,"a",@progbits
	.sectionflags	@""
	.align	4
.nv.constant0._Z20MatrixMultiplicationPiS_S_i:
	.zero		924


//--------------------- .nv.constant0._Z26VectorMatrixMultiplicationPiS_S_ii --------------------------
	.section	.nv.constant0._Z26VectorMatrixMultiplicationPiS_S_ii,"a",@progbits
	.sectionflags	@""
	.align	4
.nv.constant0._Z26VectorMatrixMultiplicationPiS_S_ii:
	.zero		928


//--------------------- .nv.constant0._Z3SumPiS_S_i --------------------------
	.section	.nv.constant0._Z3SumPiS_S_i,"a",@progbits
	.sectionflags	@""
	.align	4
.nv.constant0._Z3SumPiS_S_i:
	.zero		924


//--------------------- SYMBOLS --------------------------

	.type		.nv.reservedSmem.offset0,@object
	.size		.nv.reservedSmem.offset0,0x4
